	.target	sm_80

	.elftype	@"ET_EXEC"


//--------------------- .note.nv.tkinfo           --------------------------
	.section	.note.nv.tkinfo,"",@"SHT_NOTE"
	.sectionflags	@"SHF_NOTE_NV_TKINFO"
	.tkinfo
        /*0018*/ 	.word	0x00000002
        /*0030*/ 	.string	""
        /*0030*/ 	.string	"ptxas"
        /*0030*/ 	.string	"Cuda compilation tools, release 13.0, V13.0.88"
        /*0030*/ 	.string	"Build cuda_13.0.r13.0/compiler.36424714_0"
        /*0030*/ 	.string	"-arch sm_80 -m 64 "



//--------------------- .note.nv.cuinfo           --------------------------
	.section	.note.nv.cuinfo,"",@"SHT_NOTE"
	.sectionflags	@"SHF_NOTE_NV_CUINFO"
        /*0018*/ 	.short	0x0002
        /*001a*/ 	.short	0x0050
        /*001c*/ 	.short	0x0082
	.zero		2


//--------------------- .nv.info                  --------------------------
	.section	.nv.info,"",@"SHT_CUDA_INFO"
	.align	4


	//----- nvinfo : EIATTR_REGCOUNT
	.align		4
        /*0000*/ 	.byte	0x04, 0x2f
        /*0002*/ 	.short	(.L_29 - .L_28)
	.align		4
.L_28:
        /*0004*/ 	.word	index@(_ZN2at6native50_GLOBAL__N__3c582233_17_PhiloxKeySplit_cu_381daa2323philox_key_split_kernelEPKmPmll)
        /*0008*/ 	.word	0x00000016


	//----- nvinfo : EIATTR_FRAME_SIZE
	.align		4
.L_29:
        /*000c*/ 	.byte	0x04, 0x11
        /*000e*/ 	.short	(.L_31 - .L_30)
	.align		4
.L_30:
        /*0010*/ 	.word	index@($__internal_0_$__cuda_sm20_div_s64)
        /*0014*/ 	.word	0x00000000


	//----- nvinfo : EIATTR_FRAME_SIZE
	.align		4
.L_31:
        /*0018*/ 	.byte	0x04, 0x11
        /*001a*/ 	.short	(.L_33 - .L_32)
	.align		4
.L_32:
        /*001c*/ 	.word	index@(_ZN2at6native50_GLOBAL__N__3c582233_17_PhiloxKeySplit_cu_381daa2323philox_key_split_kernelEPKmPmll)
        /*0020*/ 	.word	0x00000000


	//----- nvinfo : EIATTR_REGCOUNT
	.align		4
.L_33:
        /*0024*/ 	.byte	0x04, 0x2f
        /*0026*/ 	.short	(.L_35 - .L_34)
	.align		4
.L_34:
        /*0028*/ 	.word	index@(_ZN2at6native50_GLOBAL__N__3c582233_17_PhiloxKeySplit_cu_381daa2325philox_key_fold_in_kernelEPKmPmll)
        /*002c*/ 	.word	0x00000014


	//----- nvinfo : EIATTR_FRAME_SIZE
	.align		4
.L_35:
        /*0030*/ 	.byte	0x04, 0x11
        /*0032*/ 	.short	(.L_37 - .L_36)
	.align		4
.L_36:
        /*0034*/ 	.word	index@(_ZN2at6native50_GLOBAL__N__3c582233_17_PhiloxKeySplit_cu_381daa2325philox_key_fold_in_kernelEPKmPmll)
        /*0038*/ 	.word	0x00000000


	//----- nvinfo : EIATTR_MIN_STACK_SIZE
	.align		4
.L_37:
        /*003c*/ 	.byte	0x04, 0x12
        /*003e*/ 	.short	(.L_39 - .L_38)
	.align		4
.L_38:
        /*0040*/ 	.word	index@(_ZN2at6native50_GLOBAL__N__3c582233_17_PhiloxKeySplit_cu_381daa2325philox_key_fold_in_kernelEPKmPmll)
        /*0044*/ 	.word	0x00000000


	//----- nvinfo : EIATTR_MIN_STACK_SIZE
	.align		4
.L_39:
        /*0048*/ 	.byte	0x04, 0x12
        /*004a*/ 	.short	(.L_41 - .L_40)
	.align		4
.L_40:
        /*004c*/ 	.word	index@(_ZN2at6native50_GLOBAL__N__3c582233_17_PhiloxKeySplit_cu_381daa2323philox_key_split_kernelEPKmPmll)
        /*0050*/ 	.word	0x00000000
.L_41:


//--------------------- .nv.info._ZN2at6native50_GLOBAL__N__3c582233_17_PhiloxKeySplit_cu_381daa2325philox_key_fold_in_kernelEPKmPmll --------------------------
	.section	.nv.info._ZN2at6native50_GLOBAL__N__3c582233_17_PhiloxKeySplit_cu_381daa2325philox_key_fold_in_kernelEPKmPmll,"",@"SHT_CUDA_INFO"
	.sectionflags	@""
	.align	4


	//----- nvinfo : EIATTR_CUDA_API_VERSION
	.align		4
        /*0000*/ 	.byte	0x04, 0x37
        /*0002*/ 	.short	(.L_43 - .L_42)
.L_42:
        /*0004*/ 	.word	0x00000082


	//----- nvinfo : EIATTR_SW2861232_WAR
	.align		4
.L_43:
        /*0008*/ 	.byte	0x01, 0x35
	.zero		2


	//----- nvinfo : EIATTR_PARAM_CBANK
	.align		4
        /*000c*/ 	.byte	0x04, 0x0a
        /*000e*/ 	.short	(.L_45 - .L_44)
	.align		4
.L_44:
        /*0010*/ 	.word	index@(.nv.constant0._ZN2at6native50_GLOBAL__N__3c582233_17_PhiloxKeySplit_cu_381daa2325philox_key_fold_in_kernelEPKmPmll)
        /*0014*/ 	.short	0x0160
        /*0016*/ 	.short	0x0020


	//----- nvinfo : EIATTR_CBANK_PARAM_SIZE
	.align		4
.L_45:
        /*0018*/ 	.byte	0x03, 0x19
        /*001a*/ 	.short	0x0020


	//----- nvinfo : EIATTR_KPARAM_INFO
	.align		4
        /*001c*/ 	.byte	0x04, 0x17
        /*001e*/ 	.short	(.L_47 - .L_46)
.L_46:
        /*0020*/ 	.word	0x00000000
        /*0024*/ 	.short	0x0003
        /*0026*/ 	.short	0x0018
        /*0028*/ 	.byte	0x00, 0xf0, 0x21, 0x00


	//----- nvinfo : EIATTR_KPARAM_INFO
	.align		4
.L_47:
        /*002c*/ 	.byte	0x04, 0x17
        /*002e*/ 	.short	(.L_49 - .L_48)
.L_48:
        /*0030*/ 	.word	0x00000000
        /*0034*/ 	.short	0x0002
        /*0036*/ 	.short	0x0010
        /*0038*/ 	.byte	0x00, 0xf0, 0x21, 0x00


	//----- nvinfo : EIATTR_KPARAM_INFO
	.align		4
.L_49:
        /*003c*/ 	.byte	0x04, 0x17
        /*003e*/ 	.short	(.L_51 - .L_50)
.L_50:
        /*0040*/ 	.word	0x00000000
        /*0044*/ 	.short	0x0001
        /*0046*/ 	.short	0x0008
        /*0048*/ 	.byte	0x00, 0xf0, 0x21, 0x00


	//----- nvinfo : EIATTR_KPARAM_INFO
	.align		4
.L_51:
        /*004c*/ 	.byte	0x04, 0x17
        /*004e*/ 	.short	(.L_53 - .L_52)
.L_52:
        /*0050*/ 	.word	0x00000000
        /*0054*/ 	.short	0x0000
        /*0056*/ 	.short	0x0000
        /*0058*/ 	.byte	0x00, 0xf0, 0x21, 0x00


	//----- nvinfo : EIATTR_MAXREG_COUNT
	.align		4
.L_53:
        /*005c*/ 	.byte	0x03, 0x1b
        /*005e*/ 	.short	0x00ff


	//----- nvinfo : EIATTR_MERCURY_ISA_VERSION
	.align		4
        /*0060*/ 	.byte	0x03, 0x5f
        /*0062*/ 	.short	0x0000


	//----- nvinfo : EIATTR_EXIT_INSTR_OFFSETS
	.align		4
        /*0064*/ 	.byte	0x04, 0x1c
        /*0066*/ 	.short	(.L_55 - .L_54)


	//   ....[0]....
.L_54:
        /*0068*/ 	.word	0x00000070


	//   ....[1]....
        /*006c*/ 	.word	0x00000640


	//----- nvinfo : EIATTR_CRS_STACK_SIZE
	.align		4
.L_55:
        /*0070*/ 	.byte	0x04, 0x1e
        /*0072*/ 	.short	(.L_57 - .L_56)
.L_56:
        /*0074*/ 	.word	0x00000000
.L_57:


//--------------------- .nv.info._ZN2at6native50_GLOBAL__N__3c582233_17_PhiloxKeySplit_cu_381daa2323philox_key_split_kernelEPKmPmll --------------------------
	.section	.nv.info._ZN2at6native50_GLOBAL__N__3c582233_17_PhiloxKeySplit_cu_381daa2323philox_key_split_kernelEPKmPmll,"",@"SHT_CUDA_INFO"
	.sectionflags	@""
	.align	4


	//----- nvinfo : EIATTR_CUDA_API_VERSION
	.align		4
        /*0000*/ 	.byte	0x04, 0x37
        /*0002*/ 	.short	(.L_59 - .L_58)
.L_58:
        /*0004*/ 	.word	0x00000082


	//----- nvinfo : EIATTR_SW2861232_WAR
	.align		4
.L_59:
        /*0008*/ 	.byte	0x01, 0x35
	.zero		2


	//----- nvinfo : EIATTR_PARAM_CBANK
	.align		4
        /*000c*/ 	.byte	0x04, 0x0a
        /*000e*/ 	.short	(.L_61 - .L_60)
	.align		4
.L_60:
        /*0010*/ 	.word	index@(.nv.constant0._ZN2at6native50_GLOBAL__N__3c582233_17_PhiloxKeySplit_cu_381daa2323philox_key_split_kernelEPKmPmll)
        /*0014*/ 	.short	0x0160
        /*0016*/ 	.short	0x0020


	//----- nvinfo : EIATTR_CBANK_PARAM_SIZE
	.align		4
.L_61:
        /*0018*/ 	.byte	0x03, 0x19
        /*001a*/ 	.short	0x0020


	//----- nvinfo : EIATTR_KPARAM_INFO
	.align		4
        /*001c*/ 	.byte	0x04, 0x17
        /*001e*/ 	.short	(.L_63 - .L_62)
.L_62:
        /*0020*/ 	.word	0x00000000
        /*0024*/ 	.short	0x0003
        /*0026*/ 	.short	0x0018
        /*0028*/ 	.byte	0x00, 0xf0, 0x21, 0x00


	//----- nvinfo : EIATTR_KPARAM_INFO
	.align		4
.L_63:
        /*002c*/ 	.byte	0x04, 0x17
        /*002e*/ 	.short	(.L_65 - .L_64)
.L_64:
        /*0030*/ 	.word	0x00000000
        /*0034*/ 	.short	0x0002
        /*0036*/ 	.short	0x0010
        /*0038*/ 	.byte	0x00, 0xf0, 0x21, 0x00


	//----- nvinfo : EIATTR_KPARAM_INFO
	.align		4
.L_65:
        /*003c*/ 	.byte	0x04, 0x17
        /*003e*/ 	.short	(.L_67 - .L_66)
.L_66:
        /*0040*/ 	.word	0x00000000
        /*0044*/ 	.short	0x0001
        /*0046*/ 	.short	0x0008
        /*0048*/ 	.byte	0x00, 0xf0, 0x21, 0x00


	//----- nvinfo : EIATTR_KPARAM_INFO
	.align		4
.L_67:
        /*004c*/ 	.byte	0x04, 0x17
        /*004e*/ 	.short	(.L_69 - .L_68)
.L_68:
        /*0050*/ 	.word	0x00000000
        /*0054*/ 	.short	0x0000
        /*0056*/ 	.short	0x0000
        /*0058*/ 	.byte	0x00, 0xf0, 0x21, 0x00


	//----- nvinfo : EIATTR_MAXREG_COUNT
	.align		4
.L_69:
        /*005c*/ 	.byte	0x03, 0x1b
        /*005e*/ 	.short	0x00ff


	//----- nvinfo : EIATTR_MERCURY_ISA_VERSION
	.align		4
        /*0060*/ 	.byte	0x03, 0x5f
        /*0062*/ 	.short	0x0000


	//----- nvinfo : EIATTR_EXIT_INSTR_OFFSETS
	.align		4
        /*0064*/ 	.byte	0x04, 0x1c
        /*0066*/ 	.short	(.L_71 - .L_70)


	//   ....[0]....
.L_70:
        /*0068*/ 	.word	0x000000d0


	//   ....[1]....
        /*006c*/ 	.word	0x00000860


	//----- nvinfo : EIATTR_CRS_STACK_SIZE
	.align		4
.L_71:
        /*0070*/ 	.byte	0x04, 0x1e
        /*0072*/ 	.short	(.L_73 - .L_72)
.L_72:
        /*0074*/ 	.word	0x00000000
.L_73:


//--------------------- .nv.callgraph             --------------------------
	.section	.nv.callgraph,"",@"SHT_CUDA_CALLGRAPH"
	.align	4
	.sectionentsize	8
	.align		4
        /*0000*/ 	.word	0x00000000
	.align		4
        /*0004*/ 	.word	0xffffffff
	.align		4
        /*0008*/ 	.word	0x00000000
	.align		4
        /*000c*/ 	.word	0xfffffffe
	.align		4
        /*0010*/ 	.word	0x00000000
	.align		4
        /*0014*/ 	.word	0xfffffffd
	.align		4
        /*0018*/ 	.word	0x00000000
	.align		4
        /*001c*/ 	.word	0xfffffffc


//--------------------- .nv.rel.action            --------------------------
	.section	.nv.rel.action,"",@"SHT_CUDA_RELOCINFO"
	.align	8
	.sectionentsize	8
        /*0000*/ 	.byte	0x73, 0x00, 0x00, 0x00, 0x00, 0x00, 0x00, 0x00, 0x00, 0x00, 0x00, 0x11, 0x25, 0x00, 0x05, 0x36


//--------------------- .nv.constant4             --------------------------
	.section	.nv.constant4,"a",@progbits
	.align	8
	.align		8
.nv.constant4:
        /*0000*/ 	.dword	_ZN48_INTERNAL_3c582233_17_PhiloxKeySplit_cu_381daa234cuda3std3__45__cpo5beginE
	.align		8
        /*0008*/ 	.dword	_ZN48_INTERNAL_3c582233_17_PhiloxKeySplit_cu_381daa234cuda3std3__45__cpo3endE
	.align		8
        /*0010*/ 	.dword	_ZN48_INTERNAL_3c582233_17_PhiloxKeySplit_cu_381daa234cuda3std3__45__cpo6cbeginE
	.align		8
        /*0018*/ 	.dword	_ZN48_INTERNAL_3c582233_17_PhiloxKeySplit_cu_381daa234cuda3std3__45__cpo4cendE
	.align		8
        /*0020*/ 	.dword	_ZN48_INTERNAL_3c582233_17_PhiloxKeySplit_cu_381daa234cuda3std3__45__cpo6rbeginE
	.align		8
        /*0028*/ 	.dword	_ZN48_INTERNAL_3c582233_17_PhiloxKeySplit_cu_381daa234cuda3std3__45__cpo4rendE
	.align		8
        /*0030*/ 	.dword	_ZN48_INTERNAL_3c582233_17_PhiloxKeySplit_cu_381daa234cuda3std3__45__cpo7crbeginE
	.align		8
        /*0038*/ 	.dword	_ZN48_INTERNAL_3c582233_17_PhiloxKeySplit_cu_381daa234cuda3std3__45__cpo5crendE
	.align		8
        /*0040*/ 	.dword	_ZN48_INTERNAL_3c582233_17_PhiloxKeySplit_cu_381daa234cuda3std3__450_GLOBAL__N__3c582233_17_PhiloxKeySplit_cu_381daa236ignoreE
	.align		8
        /*0048*/ 	.dword	_ZN48_INTERNAL_3c582233_17_PhiloxKeySplit_cu_381daa234cuda3std3__419piecewise_constructE
	.align		8
        /*0050*/ 	.dword	_ZN48_INTERNAL_3c582233_17_PhiloxKeySplit_cu_381daa234cuda3std3__48in_placeE
	.align		8
        /*0058*/ 	.dword	_ZN48_INTERNAL_3c582233_17_PhiloxKeySplit_cu_381daa234cuda3std3__420unreachable_sentinelE
	.align		8
        /*0060*/ 	.dword	_ZN48_INTERNAL_3c582233_17_PhiloxKeySplit_cu_381daa234cuda3std6ranges3__45__cpo4swapE
	.align		8
        /*0068*/ 	.dword	_ZN48_INTERNAL_3c582233_17_PhiloxKeySplit_cu_381daa234cuda3std6ranges3__45__cpo9iter_moveE
	.align		8
        /*0070*/ 	.dword	_ZN48_INTERNAL_3c582233_17_PhiloxKeySplit_cu_381daa234cuda3std6ranges3__45__cpo5beginE
	.align		8
        /*0078*/ 	.dword	_ZN48_INTERNAL_3c582233_17_PhiloxKeySplit_cu_381daa234cuda3std6ranges3__45__cpo3endE
	.align		8
        /*0080*/ 	.dword	_ZN48_INTERNAL_3c582233_17_PhiloxKeySplit_cu_381daa234cuda3std6ranges3__45__cpo6cbeginE
	.align		8
        /*0088*/ 	.dword	_ZN48_INTERNAL_3c582233_17_PhiloxKeySplit_cu_381daa234cuda3std6ranges3__45__cpo4cendE
	.align		8
        /*0090*/ 	.dword	_ZN48_INTERNAL_3c582233_17_PhiloxKeySplit_cu_381daa234cuda3std6ranges3__45__cpo7advanceE
	.align		8
        /*0098*/ 	.dword	_ZN48_INTERNAL_3c582233_17_PhiloxKeySplit_cu_381daa234cuda3std6ranges3__45__cpo9iter_swapE
	.align		8
        /*00a0*/ 	.dword	_ZN48_INTERNAL_3c582233_17_PhiloxKeySplit_cu_381daa234cuda3std6ranges3__45__cpo4nextE
	.align		8
        /*00a8*/ 	.dword	_ZN48_INTERNAL_3c582233_17_PhiloxKeySplit_cu_381daa234cuda3std6ranges3__45__cpo4prevE
	.align		8
        /*00b0*/ 	.dword	_ZN48_INTERNAL_3c582233_17_PhiloxKeySplit_cu_381daa234cuda3std6ranges3__45__cpo4dataE
	.align		8
        /*00b8*/ 	.dword	_ZN48_INTERNAL_3c582233_17_PhiloxKeySplit_cu_381daa234cuda3std6ranges3__45__cpo5cdataE
	.align		8
        /*00c0*/ 	.dword	_ZN48_INTERNAL_3c582233_17_PhiloxKeySplit_cu_381daa234cuda3std6ranges3__45__cpo4sizeE
	.align		8
        /*00c8*/ 	.dword	_ZN48_INTERNAL_3c582233_17_PhiloxKeySplit_cu_381daa234cuda3std6ranges3__45__cpo5ssizeE
	.align		8
        /*00d0*/ 	.dword	_ZN48_INTERNAL_3c582233_17_PhiloxKeySplit_cu_381daa234cuda3std6ranges3__45__cpo8distanceE
	.align		8
        /*00d8*/ 	.dword	_ZN48_INTERNAL_3c582233_17_PhiloxKeySplit_cu_381daa236thrust23THRUST_300001_SM_800_NS6system6detail10sequential3seqE


//--------------------- .nv.constant0._ZN2at6native50_GLOBAL__N__3c582233_17_PhiloxKeySplit_cu_381daa2325philox_key_fold_in_kernelEPKmPmll --------------------------
	.section	.nv.constant0._ZN2at6native50_GLOBAL__N__3c582233_17_PhiloxKeySplit_cu_381daa2325philox_key_fold_in_kernelEPKmPmll,"a",@progbits
	.sectionflags	@""
	.align	4
.nv.constant0._ZN2at6native50_GLOBAL__N__3c582233_17_PhiloxKeySplit_cu_381daa2325philox_key_fold_in_kernelEPKmPmll:
	.zero		384


//--------------------- .nv.constant0._ZN2at6native50_GLOBAL__N__3c582233_17_PhiloxKeySplit_cu_381daa2323philox_key_split_kernelEPKmPmll --------------------------
	.section	.nv.constant0._ZN2at6native50_GLOBAL__N__3c582233_17_PhiloxKeySplit_cu_381daa2323philox_key_split_kernelEPKmPmll,"a",@progbits
	.sectionflags	@""
	.align	4
.nv.constant0._ZN2at6native50_GLOBAL__N__3c582233_17_PhiloxKeySplit_cu_381daa2323philox_key_split_kernelEPKmPmll:
	.zero		384


//--------------------- .text._ZN2at6native50_GLOBAL__N__3c582233_17_PhiloxKeySplit_cu_381daa2325philox_key_fold_in_kernelEPKmPmll --------------------------
	.section	.text._ZN2at6native50_GLOBAL__N__3c582233_17_PhiloxKeySplit_cu_381daa2325philox_key_fold_in_kernelEPKmPmll,"ax",@progbits
	.sectioninfo	@"SHI_REGISTERS=20"
	.align	128
.text._ZN2at6native50_GLOBAL__N__3c582233_17_PhiloxKeySplit_cu_381daa2325philox_key_fold_in_kernelEPKmPmll:
        .type           _ZN2at6native50_GLOBAL__N__3c582233_17_PhiloxKeySplit_cu_381daa2325philox_key_fold_in_kernelEPKmPmll,@function
        .size           _ZN2at6native50_GLOBAL__N__3c582233_17_PhiloxKeySplit_cu_381daa2325philox_key_fold_in_kernelEPKmPmll,(.L_x_7 - _ZN2at6native50_GLOBAL__N__3c582233_17_PhiloxKeySplit_cu_381daa2325philox_key_fold_in_kernelEPKmPmll)
        .other          _ZN2at6native50_GLOBAL__N__3c582233_17_PhiloxKeySplit_cu_381daa2325philox_key_fold_in_kernelEPKmPmll,@"STO_CUDA_ENTRY STV_DEFAULT"
_ZN2at6native50_GLOBAL__N__3c582233_17_PhiloxKeySplit_cu_381daa2325philox_key_fold_in_kernelEPKmPmll:
[----:B------:R-:W-:Y:S02]  /*0000*/  IMAD.MOV.U32 R1, RZ, RZ, c[0x0][0x28] ;  /* 0x00000a00ff017624 */ /* 0x000fe400078e00ff */
[----:B------:R-:W0:Y:S01]  /*0010*/  S2R R2, SR_TID.X ;  /* 0x0000000000027919 */ /* 0x000e220000002100 */
[----:B------:R-:W-:-:S03]  /*0020*/  IMAD.MOV.U32 R3, RZ, RZ, RZ ;  /* 0x000000ffff037224 */ /* 0x000fc600078e00ff */
[----:B------:R-:W0:Y:S02]  /*0030*/  S2R R7, SR_CTAID.X ;  /* 0x0000000000077919 */ /* 0x000e240000002500 */
[----:B0-----:R-:W-:-:S05]  /*0040*/  IMAD.WIDE.U32 R6, R7, c[0x0][0x0], R2 ;  /* 0x0000000007067a25 */ /* 0x001fca00078e0002 */
[----:B------:R-:W-:-:S04]  /*0050*/  ISETP.GE.U32.AND P0, PT, R6, c[0x0][0x170], PT ;  /* 0x00005c0006007a0c */ /* 0x000fc80003f06070 */
[----:B------:R-:W-:-:S13]  /*0060*/  ISETP.GE.AND.EX P0, PT, R7, c[0x0][0x174], PT, P0 ;  /* 0x00005d0007007a0c */ /* 0x000fda0003f06300 */
[----:B------:R-:W-:Y:S05]  /*0070*/  @P0 EXIT ;  /* 0x000000000000094d */ /* 0x000fea0003800000 */
[----:B------:R-:W-:Y:S01]  /*0080*/  IMAD.MOV.U32 R0, RZ, RZ, R6 ;  /* 0x000000ffff007224 */ /* 0x000fe200078e0006 */
[----:B------:R-:W-:Y:S02]  /*0090*/  ULDC UR6, c[0x0][0xc] ;  /* 0x0000030000067ab9 */ /* 0x000fe40000000800 */
[----:B------:R-:W-:Y:S01]  /*00a0*/  ULDC UR7, c[0x0][0x0] ;  /* 0x0000000000077ab9 */ /* 0x000fe20000000800 */
[C---:B------:R-:W-:Y:S01]  /*00b0*/  IMAD.SHL.U32 R2, R0.reuse, 0x10, RZ ;  /* 0x0000001000027824 */ /* 0x040fe200078e00ff */
[----:B------:R-:W-:Y:S01]  /*00c0*/  UIMAD.WIDE.U32 UR6, UR6, UR7, URZ ;  /* 0x00000007060672a5 */ /* 0x000fe2000f8e003f */
[----:B------:R-:W-:Y:S01]  /*00d0*/  SHF.L.U64.HI R3, R0, 0x4, R7 ;  /* 0x0000000400037819 */ /* 0x000fe20000010207 */
[----:B------:R-:W-:Y:S02]  /*00e0*/  UMOV UR4, URZ ;  /* 0x0000003f00047c82 */ /* 0x000fe40008000000 */
[----:B------:R-:W-:Y:S01]  /*00f0*/  LOP3.LUT R2, R2, 0x8, RZ, 0xfc, !PT ;  /* 0x0000000802027812 */ /* 0x000fe200078efcff */
[----:B------:R-:W-:-:S02]  /*0100*/  UIADD3 UR4, UR7, UR4, URZ ;  /* 0x0000000407047290 */ /* 0x000fc4000fffe03f */
[----:B------:R-:W-:Y:S01]  /*0110*/  USHF.L.U32 UR5, UR6, 0x4, URZ ;  /* 0x0000000406057899 */ /* 0x000fe2000800063f */
[C---:B------:R-:W-:Y:S01]  /*0120*/  IADD3 R8, P0, R2.reuse, c[0x0][0x168], RZ ;  /* 0x00005a0002087a10 */ /* 0x040fe20007f1e0ff */
[----:B------:R-:W-:Y:S01]  /*0130*/  USHF.L.U64.HI UR10, UR6, 0x4, UR4 ;  /* 0x00000004060a7899 */ /* 0x000fe20008010204 */
[----:B------:R-:W-:Y:S01]  /*0140*/  IADD3 R2, P1, R2, c[0x0][0x160], RZ ;  /* 0x0000580002027a10 */ /* 0x000fe20007f3e0ff */
[----:B------:R-:W-:Y:S01]  /*0150*/  ULDC.64 UR8, c[0x0][0x118] ;  /* 0x0000460000087ab9 */ /* 0x000fe20000000a00 */
[C---:B------:R-:W-:Y:S02]  /*0160*/  IADD3.X R9, R3.reuse, c[0x0][0x16c], RZ, P0, !PT ;  /* 0x00005b0003097a10 */ /* 0x040fe400007fe4ff */
[----:B------:R-:W-:-:S05]  /*0170*/  IADD3.X R3, R3, c[0x0][0x164], RZ, P1, !PT ;  /* 0x0000590003037a10 */ /* 0x000fca0000ffe4ff */
.L_x_0:
[----:B0-----:R0:W2:Y:S04]  /*0180*/  LDG.E.64.CONSTANT R10, [R2.64] ;  /* 0x00000008020a7981 */ /* 0x0010a8000c1e9b00 */
[----:B------:R0:W3:Y:S02]  /*0190*/  LDG.E.64.CONSTANT R4, [R2.64+-0x8] ;  /* 0xfffff80802047981 */ /* 0x0000e4000c1e9b00 */
[----:B0-----:R-:W-:-:S04]  /*01a0*/  IADD3 R2, P2, R2, UR5, RZ ;  /* 0x0000000502027c10 */ /* 0x001fc8000ff5e0ff */
[----:B------:R-:W-:Y:S02]  /*01b0*/  IADD3.X R3, R3, UR10, RZ, P2, !PT ;  /* 0x0000000a03037c10 */ /* 0x000fe400097fe4ff */
[----:B--2---:R-:W-:-:S04]  /*01c0*/  IADD3 R12, P0, R10, c[0x0][0x178], RZ ;  /* 0x00005e000a0c7a10 */ /* 0x004fc80007f1e0ff */
[----:B------:R-:W-:Y:S01]  /*01d0*/  IADD3.X R11, R11, c[0x0][0x17c], RZ, P0, !PT ;  /* 0x00005f000b0b7a10 */ /* 0x000fe200007fe4ff */
[----:B------:R-:W-:Y:S01]  /*01e0*/  IMAD.WIDE.U32 R12, R12, -0x2daee0ad, RZ ;  /* 0xd2511f530c0c7825 */ /* 0x000fe200078e00ff */
[----:B---3--:R-:W-:Y:S02]  /*01f0*/  IADD3 R17, R5, -0x4498517b, RZ ;  /* 0xbb67ae8505117810 */ /* 0x008fe40007ffe0ff */
[----:B------:R-:W-:Y:S02]  /*0200*/  LOP3.LUT R14, R11, R4, RZ, 0x3c, !PT ;  /* 0x000000040b0e7212 */ /* 0x000fe400078e3cff */
[----:B------:R-:W-:Y:S02]  /*0210*/  LOP3.LUT R10, R13, R5, RZ, 0x3c, !PT ;  /* 0x000000050d0a7212 */ /* 0x000fe400078e3cff */
[----:B------:R-:W-:Y:S01]  /*0220*/  IADD3 R13, R4, -0x61c88647, RZ ;  /* 0x9e3779b9040d7810 */ /* 0x000fe20007ffe0ff */
[----:B------:R-:W-:Y:S01]  /*0230*/  IMAD.WIDE.U32 R14, R14, -0x2daee0ad, RZ ;  /* 0xd2511f530e0e7825 */ /* 0x000fe200078e00ff */
[----:B------:R-:W-:-:S03]  /*0240*/  IADD3 R0, P0, R0, UR6, RZ ;  /* 0x0000000600007c10 */ /* 0x000fc6000ff1e0ff */
[----:B------:R-:W-:Y:S01]  /*0250*/  IMAD.WIDE.U32 R10, R10, -0x326172a9, RZ ;  /* 0xcd9e8d570a0a7825 */ /* 0x000fe200078e00ff */
[----:B------:R-:W-:Y:S02]  /*0260*/  LOP3.LUT R17, R15, R12, R17, 0x96, !PT ;  /* 0x0000000c0f117212 */ /* 0x000fe400078e9611 */
[----:B------:R-:W-:Y:S02]  /*0270*/  IADD3 R15, R5, 0x76cf5d0a, RZ ;  /* 0x76cf5d0a050f7810 */ /* 0x000fe40007ffe0ff */
[----:B------:R-:W-:Y:S01]  /*0280*/  LOP3.LUT R13, R13, R11, RZ, 0x3c, !PT ;  /* 0x0000000b0d0d7212 */ /* 0x000fe200078e3cff */
[----:B------:R-:W-:Y:S01]  /*0290*/  IMAD.WIDE.U32 R16, R17, -0x326172a9, RZ ;  /* 0xcd9e8d5711107825 */ /* 0x000fe200078e00ff */
[----:B------:R-:W-:Y:S02]  /*02a0*/  IADD3 R11, R4, 0x3c6ef372, RZ ;  /* 0x3c6ef372040b7810 */ /* 0x000fe40007ffe0ff */
[----:B------:R-:W-:Y:S01]  /*02b0*/  IADD3.X R7, R7, UR4, RZ, P0, !PT ;  /* 0x0000000407077c10 */ /* 0x000fe200087fe4ff */
[----:B------:R-:W-:Y:S01]  /*02c0*/  IMAD.WIDE.U32 R12, R13, -0x2daee0ad, RZ ;  /* 0xd2511f530d0c7825 */ /* 0x000fe200078e00ff */
[----:B------:R-:W-:-:S04]  /*02d0*/  ISETP.GE.U32.AND P0, PT, R0, c[0x0][0x170], PT ;  /* 0x00005c0000007a0c */ /* 0x000fc80003f06070 */
[----:B------:R-:W-:Y:S02]  /*02e0*/  LOP3.LUT R15, R13, R14, R15, 0x96, !PT ;  /* 0x0000000e0d0f7212 */ /* 0x000fe400078e960f */
[----:B------:R-:W-:Y:S02]  /*02f0*/  LOP3.LUT R14, R17, R10, R11, 0x96, !PT ;  /* 0x0000000a110e7212 */ /* 0x000fe400078e960b */
[----:B------:R-:W-:Y:S01]  /*0300*/  IADD3 R13, R4, -0x255992d5, RZ ;  /* 0xdaa66d2b040d7810 */ /* 0x000fe20007ffe0ff */
[----:B------:R-:W-:Y:S01]  /*0310*/  IMAD.WIDE.U32 R10, R15, -0x326172a9, RZ ;  /* 0xcd9e8d570f0a7825 */ /* 0x000fe200078e00ff */
[----:B------:R-:W-:Y:S02]  /*0320*/  IADD3 R17, R5, 0x32370b8f, RZ ;  /* 0x32370b8f05117810 */ /* 0x000fe40007ffe0ff */
[----:B------:R-:W-:Y:S01]  /*0330*/  ISETP.GE.AND.EX P0, PT, R7, c[0x0][0x174], PT, P0 ;  /* 0x00005d0007007a0c */ /* 0x000fe20003f06300 */
[----:B------:R-:W-:Y:S01]  /*0340*/  IMAD.WIDE.U32 R14, R14, -0x2daee0ad, RZ ;  /* 0xd2511f530e0e7825 */ /* 0x000fe200078e00ff */
[----:B------:R-:W-:-:S02]  /*0350*/  LOP3.LUT R13, R11, R16, R13, 0x96, !PT ;  /* 0x000000100b0d7212 */ /* 0x000fc400078e960d */
[----:B------:R-:W-:Y:S02]  /*0360*/  IADD3 R11, R4, 0x78dde6e4, RZ ;  /* 0x78dde6e4040b7810 */ /* 0x000fe40007ffe0ff */
[----:B------:R-:W-:Y:S01]  /*0370*/  LOP3.LUT R17, R15, R12, R17, 0x96, !PT ;  /* 0x0000000c0f117212 */ /* 0x000fe200078e9611 */
[----:B------:R-:W-:Y:S01]  /*0380*/  IMAD.WIDE.U32 R12, R13, -0x2daee0ad, RZ ;  /* 0xd2511f530d0c7825 */ /* 0x000fe200078e00ff */
[----:B------:R-:W-:-:S03]  /*0390*/  IADD3 R15, R5, -0x126145ec, RZ ;  /* 0xed9eba14050f7810 */ /* 0x000fc60007ffe0ff */
[----:B------:R-:W-:Y:S01]  /*03a0*/  IMAD.WIDE.U32 R16, R17, -0x326172a9, RZ ;  /* 0xcd9e8d5711107825 */ /* 0x000fe200078e00ff */
[----:B------:R-:W-:Y:S02]  /*03b0*/  LOP3.LUT R15, R13, R14, R15, 0x96, !PT ;  /* 0x0000000e0d0f7212 */ /* 0x000fe400078e960f */
[----:B------:R-:W-:Y:S02]  /*03c0*/  IADD3 R13, R4, 0x1715609d, RZ ;  /* 0x1715609d040d7810 */ /* 0x000fe40007ffe0ff */
[----:B------:R-:W-:Y:S01]  /*03d0*/  LOP3.LUT R14, R17, R10, R11, 0x96, !PT ;  /* 0x0000000a110e7212 */ /* 0x000fe200078e960b */
[----:B------:R-:W-:Y:S01]  /*03e0*/  IMAD.WIDE.U32 R10, R15, -0x326172a9, RZ ;  /* 0xcd9e8d570f0a7825 */ /* 0x000fe200078e00ff */
[----:B------:R-:W-:-:S03]  /*03f0*/  IADD3 R17, R5, -0x56f99767, RZ ;  /* 0xa906689905117810 */ /* 0x000fc60007ffe0ff */
[----:B------:R-:W-:Y:S01]  /*0400*/  IMAD.WIDE.U32 R14, R14, -0x2daee0ad, RZ ;  /* 0xd2511f530e0e7825 */ /* 0x000fe200078e00ff */
[----:B------:R-:W-:Y:S02]  /*0410*/  LOP3.LUT R13, R11, R16, R13, 0x96, !PT ;  /* 0x000000100b0d7212 */ /* 0x000fe400078e960d */
[----:B------:R-:W-:Y:S02]  /*0420*/  IADD3 R11, R4, -0x4ab325aa, RZ ;  /* 0xb54cda56040b7810 */ /* 0x000fe40007ffe0ff */
[----:B------:R-:W-:Y:S01]  /*0430*/  LOP3.LUT R17, R15, R12, R17, 0x96, !PT ;  /* 0x0000000c0f117212 */ /* 0x000fe200078e9611 */
[----:B------:R-:W-:Y:S01]  /*0440*/  IMAD.WIDE.U32 R12, R13, -0x2daee0ad, RZ ;  /* 0xd2511f530d0c7825 */ /* 0x000fe200078e00ff */
[----:B------:R-:W-:-:S03]  /*0450*/  IADD3 R15, R5, 0x646e171e, RZ ;  /* 0x646e171e050f7810 */ /* 0x000fc60007ffe0ff */
[----:B------:R-:W-:Y:S01]  /*0460*/  IMAD.WIDE.U32 R16, R17, -0x326172a9, RZ ;  /* 0xcd9e8d5711107825 */ /* 0x000fe200078e00ff */
[----:B------:R-:W-:Y:S02]  /*0470*/  LOP3.LUT R15, R13, R14, R15, 0x96, !PT ;  /* 0x0000000e0d0f7212 */ /* 0x000fe400078e960f */
[----:B------:R-:W-:Y:S02]  /*0480*/  IADD3 R13, R4, 0x5384540f, RZ ;  /* 0x5384540f040d7810 */ /* 0x000fe40007ffe0ff */
[----:B------:R-:W-:Y:S01]  /*0490*/  LOP3.LUT R14, R17, R10, R11, 0x96, !PT ;  /* 0x0000000a110e7212 */ /* 0x000fe200078e960b */
[----:B------:R-:W-:Y:S01]  /*04a0*/  IMAD.WIDE.U32 R10, R15, -0x326172a9, RZ ;  /* 0xcd9e8d570f0a7825 */ /* 0x000fe200078e00ff */
[----:B------:R-:W-:-:S03]  /*04b0*/  IADD3 R17, R5, 0x1fd5c5a3, RZ ;  /* 0x1fd5c5a305117810 */ /* 0x000fc60007ffe0ff */
[----:B------:R-:W-:Y:S01]  /*04c0*/  IMAD.WIDE.U32 R14, R14, -0x2daee0ad, RZ ;  /* 0xd2511f530e0e7825 */ /* 0x000fe200078e00ff */
[----:B------:R-:W-:Y:S02]  /*04d0*/  LOP3.LUT R13, R11, R16, R13, 0x96, !PT ;  /* 0x000000100b0d7212 */ /* 0x000fe400078e960d */
[----:B------:R-:W-:Y:S02]  /*04e0*/  IADD3 R11, R4, -0xe443238, RZ ;  /* 0xf1bbcdc8040b7810 */ /* 0x000fe40007ffe0ff */
[----:B------:R-:W-:Y:S01]  /*04f0*/  LOP3.LUT R17, R15, R12, R17, 0x96, !PT ;  /* 0x0000000c0f117212 */ /* 0x000fe200078e9611 */
[----:B------:R-:W-:Y:S01]  /*0500*/  IMAD.WIDE.U32 R12, R13, -0x2daee0ad, RZ ;  /* 0xd2511f530d0c7825 */ /* 0x000fe200078e00ff */
[C---:B------:R-:W-:Y:S02]  /*0510*/  IADD3 R15, R5.reuse, -0x24c28bd8, RZ ;  /* 0xdb3d7428050f7810 */ /* 0x040fe40007ffe0ff */
[----:B------:R-:W-:Y:S01]  /*0520*/  IADD3 R5, R5, -0x695add53, RZ ;  /* 0x96a522ad05057810 */ /* 0x000fe20007ffe0ff */
[----:B------:R-:W-:Y:S01]  /*0530*/  IMAD.WIDE.U32 R16, R17, -0x326172a9, RZ ;  /* 0xcd9e8d5711107825 */ /* 0x000fe200078e00ff */
[----:B------:R-:W-:-:S04]  /*0540*/  LOP3.LUT R15, R13, R14, R15, 0x96, !PT ;  /* 0x0000000e0d0f7212 */ /* 0x000fc800078e960f */
[----:B------:R-:W-:Y:S01]  /*0550*/  LOP3.LUT R14, R17, R10, R11, 0x96, !PT ;  /* 0x0000000a110e7212 */ /* 0x000fe200078e960b */
[----:B------:R-:W-:Y:S01]  /*0560*/  IMAD.WIDE.U32 R10, R15, -0x326172a9, RZ ;  /* 0xcd9e8d570f0a7825 */ /* 0x000fe200078e00ff */
[----:B------:R-:W-:-:S03]  /*0570*/  IADD3 R17, R4, -0x700cb87f, RZ ;  /* 0x8ff3478104117810 */ /* 0x000fc60007ffe0ff */
[----:B------:R-:W-:Y:S01]  /*0580*/  IMAD.WIDE.U32 R14, R14, -0x2daee0ad, RZ ;  /* 0xd2511f530e0e7825 */ /* 0x000fe200078e00ff */
[----:B------:R-:W-:-:S03]  /*0590*/  LOP3.LUT R16, R11, R16, R17, 0x96, !PT ;  /* 0x000000100b107212 */ /* 0x000fc600078e9611 */
[----:B------:R-:W-:Y:S01]  /*05a0*/  IMAD.MOV.U32 R4, RZ, RZ, R8 ;  /* 0x000000ffff047224 */ /* 0x000fe200078e0008 */
[----:B------:R-:W-:Y:S01]  /*05b0*/  LOP3.LUT R12, R15, R12, R5, 0x96, !PT ;  /* 0x0000000c0f0c7212 */ /* 0x000fe200078e9605 */
[----:B------:R-:W-:Y:S02]  /*05c0*/  IMAD.MOV.U32 R5, RZ, RZ, R9 ;  /* 0x000000ffff057224 */ /* 0x000fe400078e0009 */
[----:B------:R-:W-:Y:S01]  /*05d0*/  IMAD.MOV.U32 R17, RZ, RZ, R10 ;  /* 0x000000ffff117224 */ /* 0x000fe200078e000a */
[----:B------:R-:W-:Y:S01]  /*05e0*/  IADD3 R8, P1, R4, UR5, RZ ;  /* 0x0000000504087c10 */ /* 0x000fe2000ff3e0ff */
[----:B------:R-:W-:-:S03]  /*05f0*/  IMAD.MOV.U32 R13, RZ, RZ, R14 ;  /* 0x000000ffff0d7224 */ /* 0x000fc600078e000e */
[----:B------:R0:W-:Y:S01]  /*0600*/  STG.E.64 [R4.64+-0x8], R16 ;  /* 0xfffff81004007986 */ /* 0x0001e2000c101b08 */
[----:B------:R-:W-:-:S03]  /*0610*/  IADD3.X R9, R5, UR10, RZ, P1, !PT ;  /* 0x0000000a05097c10 */ /* 0x000fc60008ffe4ff */
[----:B------:R0:W-:Y:S01]  /*0620*/  STG.E.64 [R4.64], R12 ;  /* 0x0000000c04007986 */ /* 0x0001e2000c101b08 */
[----:B------:R-:W-:Y:S05]  /*0630*/  @!P0 BRA `(.L_x_0) ;  /* 0xfffffb4000008947 */ /* 0x000fea000383ffff */
[----:B------:R-:W-:Y:S05]  /*0640*/  EXIT ;  /* 0x000000000000794d */ /* 0x000fea0003800000 */
.L_x_1:
[----:B------:R-:W-:-:S00]  /*0650*/  BRA `(.L_x_1) ;  /* 0xfffffff000007947 */ /* 0x000fc0000383ffff */
[----:B------:R-:W-:-:S00]  /*0660*/  NOP ;  /* 0x0000000000007918 */ /* 0x000fc00000000000 */
        /* <DEDUP_REMOVED lines=9> */
.L_x_7:


//--------------------- .text._ZN2at6native50_GLOBAL__N__3c582233_17_PhiloxKeySplit_cu_381daa2323philox_key_split_kernelEPKmPmll --------------------------
	.section	.text._ZN2at6native50_GLOBAL__N__3c582233_17_PhiloxKeySplit_cu_381daa2323philox_key_split_kernelEPKmPmll,"ax",@progbits
	.sectioninfo	@"SHI_REGISTERS=22"
	.align	128
.text._ZN2at6native50_GLOBAL__N__3c582233_17_PhiloxKeySplit_cu_381daa2323philox_key_split_kernelEPKmPmll:
        .type           _ZN2at6native50_GLOBAL__N__3c582233_17_PhiloxKeySplit_cu_381daa2323philox_key_split_kernelEPKmPmll,@function
        .size           _ZN2at6native50_GLOBAL__N__3c582233_17_PhiloxKeySplit_cu_381daa2323philox_key_split_kernelEPKmPmll,(.L_x_8 - _ZN2at6native50_GLOBAL__N__3c582233_17_PhiloxKeySplit_cu_381daa2323philox_key_split_kernelEPKmPmll)
        .other          _ZN2at6native50_GLOBAL__N__3c582233_17_PhiloxKeySplit_cu_381daa2323philox_key_split_kernelEPKmPmll,@"STO_CUDA_ENTRY STV_DEFAULT"
_ZN2at6native50_GLOBAL__N__3c582233_17_PhiloxKeySplit_cu_381daa2323philox_key_split_kernelEPKmPmll:
[----:B------:R-:W-:Y:S02]  /*0000*/  IMAD.MOV.U32 R1, RZ, RZ, c[0x0][0x28] ;  /* 0x00000a00ff017624 */ /* 0x000fe400078e00ff */
[----:B------:R-:W0:Y:S01]  /*0010*/  S2R R2, SR_TID.X ;  /* 0x0000000000027919 */ /* 0x000e220000002100 */
[----:B------:R-:W-:Y:S01]  /*0020*/  ULDC.64 UR8, c[0x0][0x170] ;  /* 0x00005c0000087ab9 */ /* 0x000fe20000000a00 */
[----:B------:R-:W-:Y:S01]  /*0030*/  IMAD.MOV.U32 R3, RZ, RZ, RZ ;  /* 0x000000ffff037224 */ /* 0x000fe200078e00ff */
[----:B------:R-:W-:Y:S01]  /*0040*/  ULDC.64 UR10, c[0x0][0x178] ;  /* 0x00005e00000a7ab9 */ /* 0x000fe20000000a00 */
[----:B------:R-:W0:Y:S01]  /*0050*/  S2R R7, SR_CTAID.X ;  /* 0x0000000000077919 */ /* 0x000e220000002500 */
[----:B------:R-:W-:Y:S02]  /*0060*/  UIMAD UR4, UR8, UR11, URZ ;  /* 0x0000000b080472a4 */ /* 0x000fe4000f8e023f */
[----:B------:R-:W-:Y:S02]  /*0070*/  UIMAD.WIDE.U32 UR6, UR8, UR10, URZ ;  /* 0x0000000a080672a5 */ /* 0x000fe4000f8e003f */
[----:B------:R-:W-:-:S04]  /*0080*/  UIMAD UR4, UR10, UR9, UR4 ;  /* 0x000000090a0472a4 */ /* 0x000fc8000f8e0204 */
[----:B------:R-:W-:Y:S01]  /*0090*/  UIADD3 UR11, UR7, UR4, URZ ;  /* 0x00000004070b7290 */ /* 0x000fe2000fffe03f */
[----:B0-----:R-:W-:-:S05]  /*00a0*/  IMAD.WIDE.U32 R6, R7, c[0x0][0x0], R2 ;  /* 0x0000000007067a25 */ /* 0x001fca00078e0002 */
[----:B------:R-:W-:-:S04]  /*00b0*/  ISETP.GE.U32.AND P0, PT, R6, UR6, PT ;  /* 0x0000000606007c0c */ /* 0x000fc8000bf06070 */
[----:B------:R-:W-:-:S13]  /*00c0*/  ISETP.GE.AND.EX P0, PT, R7, UR11, PT, P0 ;  /* 0x0000000b07007c0c */ /* 0x000fda000bf06300 */
[----:B------:R-:W-:Y:S05]  /*00d0*/  @P0 EXIT ;  /* 0x000000000000094d */ /* 0x000fea0003800000 */
[----:B------:R-:W-:Y:S02]  /*00e0*/  ULDC UR8, c[0x0][0xc] ;  /* 0x0000030000087ab9 */ /* 0x000fe40000000800 */
[----:B------:R-:W-:Y:S02]  /*00f0*/  ULDC UR9, c[0x0][0x0] ;  /* 0x0000000000097ab9 */ /* 0x000fe40000000800 */
[----:B------:R-:W-:Y:S02]  /*0100*/  UIMAD.WIDE.U32 UR8, UR8, UR9, URZ ;  /* 0x00000009080872a5 */ /* 0x000fe4000f8e003f */
[----:B------:R-:W-:Y:S02]  /*0110*/  UMOV UR4, URZ ;  /* 0x0000003f00047c82 */ /* 0x000fe40008000000 */
[----:B------:R-:W-:Y:S02]  /*0120*/  UIADD3 UR10, UR9, UR4, URZ ;  /* 0x00000004090a7290 */ /* 0x000fe4000fffe03f */
[----:B------:R-:W-:-:S02]  /*0130*/  ULDC.64 UR14, c[0x0][0x118] ;  /* 0x00004600000e7ab9 */ /* 0x000fc40000000a00 */
.L_x_5:
[----:B------:R-:W-:Y:S01]  /*0140*/  LOP3.LUT R0, R7, c[0x0][0x174], RZ, 0xfc, !PT ;  /* 0x00005d0007007a12 */ /* 0x000fe200078efcff */
[----:B------:R-:W-:Y:S03]  /*0150*/  BSSY B0, `(.L_x_2) ;  /* 0x0000022000007945 */ /* 0x000fe60003800000 */
[----:B------:R-:W-:-:S13]  /*0160*/  ISETP.NE.U32.AND P0, PT, R0, RZ, PT ;  /* 0x000000ff0000720c */ /* 0x000fda0003f05070 */
[----:B------:R-:W-:Y:S05]  /*0170*/  @!P0 BRA `(.L_x_3) ;  /* 0x0000009000008947 */ /* 0x000fea0003800000 */
[----:B------:R-:W-:Y:S02]  /*0180*/  MOV R0, 0x1a0 ;  /* 0x000001a000007802 */ /* 0x000fe40000000f00 */
[----:B------:R-:W-:Y:S05]  /*0190*/  CALL.REL.NOINC `($__internal_0_$__cuda_sm20_div_s64) ;  /* 0x000006d000007944 */ /* 0x000fea0003c00000 */
[----:B------:R-:W-:-:S05]  /*01a0*/  IADD3 R3, P0, RZ, -R4, RZ ;  /* 0x80000004ff037210 */ /* 0x000fca0007f1e0ff */
[----:B------:R-:W-:Y:S02]  /*01b0*/  IMAD.X R0, RZ, RZ, ~R5, P0 ;  /* 0x000000ffff007224 */ /* 0x000fe400000e0e05 */
[----:B------:R-:W-:-:S04]  /*01c0*/  IMAD.WIDE.U32 R8, R3, c[0x0][0x170], R6 ;  /* 0x00005c0003087a25 */ /* 0x000fc800078e0006 */
[----:B------:R-:W-:-:S04]  /*01d0*/  IMAD R0, R0, c[0x0][0x170], RZ ;  /* 0x00005c0000007a24 */ /* 0x000fc800078e02ff */
[----:B------:R-:W-:-:S04]  /*01e0*/  IMAD R3, R3, c[0x0][0x174], R0 ;  /* 0x00005d0003037a24 */ /* 0x000fc800078e0200 */
[----:B------:R-:W-:Y:S01]  /*01f0*/  IMAD.IADD R9, R9, 0x1, R3 ;  /* 0x0000000109097824 */ /* 0x000fe200078e0203 */
[----:B------:R-:W-:Y:S05]  /*0200*/  BRA `(.L_x_4) ;  /* 0x0000016000007947 */ /* 0x000fea0003800000 */
.L_x_3:
[----:B------:R-:W0:Y:S01]  /*0210*/  I2F.U32.RP R0, c[0x0][0x170] ;  /* 0x00005c0000007b06 */ /* 0x000e220000209000 */
[----:B------:R-:W-:Y:S01]  /*0220*/  ISETP.NE.U32.AND P2, PT, RZ, c[0x0][0x170], PT ;  /* 0x00005c00ff007a0c */ /* 0x000fe20003f45070 */
[----:B------:R-:W-:-:S06]  /*0230*/  IMAD.MOV.U32 R9, RZ, RZ, RZ ;  /* 0x000000ffff097224 */ /* 0x000fcc00078e00ff */
[----:B0-----:R-:W0:Y:S02]  /*0240*/  MUFU.RCP R0, R0 ;  /* 0x0000000000007308 */ /* 0x001e240000001000 */
[----:B0-----:R-:W-:-:S06]  /*0250*/  IADD3 R2, R0, 0xffffffe, RZ ;  /* 0x0ffffffe00027810 */ /* 0x001fcc0007ffe0ff */
[----:B------:R0:W1:Y:S02]  /*0260*/  F2I.FTZ.U32.TRUNC.NTZ R3, R2 ;  /* 0x0000000200037305 */ /* 0x000064000021f000 */
[----:B0-----:R-:W-:Y:S02]  /*0270*/  IMAD.MOV.U32 R2, RZ, RZ, RZ ;  /* 0x000000ffff027224 */ /* 0x001fe400078e00ff */
[----:B-1----:R-:W-:-:S04]  /*0280*/  IMAD.MOV R5, RZ, RZ, -R3 ;  /* 0x000000ffff057224 */ /* 0x002fc800078e0a03 */
[----:B------:R-:W-:-:S04]  /*0290*/  IMAD R5, R5, c[0x0][0x170], RZ ;  /* 0x00005c0005057a24 */ /* 0x000fc800078e02ff */
[----:B------:R-:W-:-:S04]  /*02a0*/  IMAD.HI.U32 R3, R3, R5, R2 ;  /* 0x0000000503037227 */ /* 0x000fc800078e0002 */
[----:B------:R-:W-:Y:S02]  /*02b0*/  IMAD.MOV.U32 R5, RZ, RZ, RZ ;  /* 0x000000ffff057224 */ /* 0x000fe400078e00ff */
[----:B------:R-:W-:-:S04]  /*02c0*/  IMAD.HI.U32 R4, R3, R6, RZ ;  /* 0x0000000603047227 */ /* 0x000fc800078e00ff */
[----:B------:R-:W-:-:S04]  /*02d0*/  IMAD.MOV R3, RZ, RZ, -R4 ;  /* 0x000000ffff037224 */ /* 0x000fc800078e0a04 */
[----:B------:R-:W-:-:S05]  /*02e0*/  IMAD R3, R3, c[0x0][0x170], R6 ;  /* 0x00005c0003037a24 */ /* 0x000fca00078e0206 */
[----:B------:R-:W-:-:S13]  /*02f0*/  ISETP.GE.U32.AND P0, PT, R3, c[0x0][0x170], PT ;  /* 0x00005c0003007a0c */ /* 0x000fda0003f06070 */
[----:B------:R-:W-:Y:S02]  /*0300*/  @P0 IADD3 R3, R3, -c[0x0][0x170], RZ ;  /* 0x80005c0003030a10 */ /* 0x000fe40007ffe0ff */
[----:B------:R-:W-:Y:S02]  /*0310*/  @P0 IADD3 R4, R4, 0x1, RZ ;  /* 0x0000000104040810 */ /* 0x000fe40007ffe0ff */
[----:B------:R-:W-:-:S13]  /*0320*/  ISETP.GE.U32.AND P1, PT, R3, c[0x0][0x170], PT ;  /* 0x00005c0003007a0c */ /* 0x000fda0003f26070 */
[----:B------:R-:W-:Y:S02]  /*0330*/  @P1 IADD3 R4, R4, 0x1, RZ ;  /* 0x0000000104041810 */ /* 0x000fe40007ffe0ff */
[----:B------:R-:W-:-:S05]  /*0340*/  @!P2 LOP3.LUT R4, RZ, c[0x0][0x170], RZ, 0x33, !PT ;  /* 0x00005c00ff04aa12 */ /* 0x000fca00078e33ff */
[----:B------:R-:W-:-:S04]  /*0350*/  IMAD.MOV R3, RZ, RZ, -R4 ;  /* 0x000000ffff037224 */ /* 0x000fc800078e0a04 */
[----:B------:R-:W-:Y:S02]  /*0360*/  IMAD R8, R3, c[0x0][0x170], R6 ;  /* 0x00005c0003087a24 */ /* 0x000fe400078e0206 */
.L_x_4:
[----:B------:R-:W-:Y:S05]  /*0370*/  BSYNC B0 ;  /* 0x0000000000007941 */ /* 0x000fea0003800000 */
.L_x_2:
[----:B------:R-:W-:-:S04]  /*0380*/  LEA R14, P0, R8, c[0x0][0x160], 0x4 ;  /* 0x00005800080e7a11 */ /* 0x000fc800078020ff */
[----:B------:R-:W-:-:S05]  /*0390*/  LEA.HI.X R15, R8, c[0x0][0x164], R9, 0x4, P0 ;  /* 0x00005900080f7a11 */ /* 0x000fca00000f2409 */
[----:B------:R-:W2:Y:S04]  /*03a0*/  LDG.E.64.CONSTANT R10, [R14.64+0x8] ;  /* 0x0000080e0e0a7981 */ /* 0x000ea8000c1e9b00 */
[----:B------:R-:W3:Y:S01]  /*03b0*/  LDG.E.64.CONSTANT R2, [R14.64] ;  /* 0x0000000e0e027981 */ /* 0x000ee2000c1e9b00 */
[----:B------:R-:W-:Y:S01]  /*03c0*/  IMAD.WIDE.U32 R8, R4, c[0x0][0x170], R8 ;  /* 0x00005c0004087a25 */ /* 0x000fe200078e0008 */
[----:B--2---:R-:W-:Y:S02]  /*03d0*/  IADD3 R16, P0, R10, R4, RZ ;  /* 0x000000040a107210 */ /* 0x004fe40007f1e0ff */
[----:B---3--:R-:W-:-:S03]  /*03e0*/  IADD3 R19, R3, -0x4498517b, RZ ;  /* 0xbb67ae8503137810 */ /* 0x008fc60007ffe0ff */
[----:B------:R-:W-:Y:S02]  /*03f0*/  IMAD.X R11, R11, 0x1, R5, P0 ;  /* 0x000000010b0b7824 */ /* 0x000fe400000e0605 */
[----:B------:R-:W-:-:S03]  /*0400*/  IMAD.WIDE.U32 R16, R16, -0x2daee0ad, RZ ;  /* 0xd2511f5310107825 */ /* 0x000fc600078e00ff */
[----:B------:R-:W-:Y:S01]  /*0410*/  LOP3.LUT R10, R11, R2, RZ, 0x3c, !PT ;  /* 0x000000020b0a7212 */ /* 0x000fe200078e3cff */
[----:B------:R-:W-:Y:S01]  /*0420*/  IMAD R5, R5, c[0x0][0x170], RZ ;  /* 0x00005c0005057a24 */ /* 0x000fe200078e02ff */
[----:B------:R-:W-:Y:S02]  /*0430*/  LOP3.LUT R12, R17, R3, RZ, 0x3c, !PT ;  /* 0x00000003110c7212 */ /* 0x000fe400078e3cff */
[----:B------:R-:W-:Y:S01]  /*0440*/  IADD3 R17, R2, -0x61c88647, RZ ;  /* 0x9e3779b902117810 */ /* 0x000fe20007ffe0ff */
[----:B------:R-:W-:-:S04]  /*0450*/  IMAD.WIDE.U32 R10, R10, -0x2daee0ad, RZ ;  /* 0xd2511f530a0a7825 */ /* 0x000fc800078e00ff */
[----:B------:R-:W-:Y:S01]  /*0460*/  IMAD.WIDE.U32 R12, R12, -0x326172a9, RZ ;  /* 0xcd9e8d570c0c7825 */ /* 0x000fe200078e00ff */
[----:B------:R-:W-:Y:S02]  /*0470*/  LOP3.LUT R19, R11, R16, R19, 0x96, !PT ;  /* 0x000000100b137212 */ /* 0x000fe400078e9613 */
[----:B------:R-:W-:Y:S02]  /*0480*/  IADD3 R11, R2, 0x3c6ef372, RZ ;  /* 0x3c6ef372020b7810 */ /* 0x000fe40007ffe0ff */
[----:B------:R-:W-:Y:S01]  /*0490*/  LOP3.LUT R17, R17, R13, RZ, 0x3c, !PT ;  /* 0x0000000d11117212 */ /* 0x000fe200078e3cff */
[----:B------:R-:W-:Y:S01]  /*04a0*/  IMAD.WIDE.U32 R14, R19, -0x326172a9, RZ ;  /* 0xcd9e8d57130e7825 */ /* 0x000fe200078e00ff */
[----:B------:R-:W-:-:S03]  /*04b0*/  IADD3 R13, R3, 0x76cf5d0a, RZ ;  /* 0x76cf5d0a030d7810 */ /* 0x000fc60007ffe0ff */
[----:B------:R-:W-:Y:S01]  /*04c0*/  IMAD.WIDE.U32 R16, R17, -0x2daee0ad, RZ ;  /* 0xd2511f5311107825 */ /* 0x000fe200078e00ff */
[----:B------:R-:W-:Y:S02]  /*04d0*/  LOP3.LUT R11, R15, R12, R11, 0x96, !PT ;  /* 0x0000000c0f0b7212 */ /* 0x000fe400078e960b */
[----:B------:R-:W-:Y:S01]  /*04e0*/  IADD3 R15, R2, -0x255992d5, RZ ;  /* 0xdaa66d2b020f7810 */ /* 0x000fe20007ffe0ff */
[----:B------:R-:W-:Y:S01]  /*04f0*/  IMAD R19, R4, c[0x0][0x174], R5 ;  /* 0x00005d0004137a24 */ /* 0x000fe200078e0205 */
        /* <DEDUP_REMOVED lines=30> */
[----:B------:R-:W-:Y:S02]  /*06e0*/  LOP3.LUT R15, R13, R14, R15, 0x96, !PT ;  /* 0x0000000e0d0f7212 */ /* 0x000fe400078e960f */
[C---:B------:R-:W-:Y:S02]  /*06f0*/  IADD3 R13, R3.reuse, -0x24c28bd8, RZ ;  /* 0xdb3d7428030d7810 */ /* 0x040fe40007ffe0ff */
[----:B------:R-:W-:Y:S01]  /*0700*/  IADD3 R3, R3, -0x695add53, RZ ;  /* 0x96a522ad03037810 */ /* 0x000fe20007ffe0ff */
[----:B------:R-:W-:-:S04]  /*0710*/  IMAD.WIDE.U32 R4, R15, -0x2daee0ad, RZ ;  /* 0xd2511f530f047825 */ /* 0x000fc800078e00ff */
[----:B------:R-:W-:Y:S01]  /*0720*/  IMAD.WIDE.U32 R14, R17, -0x326172a9, RZ ;  /* 0xcd9e8d57110e7825 */ /* 0x000fe200078e00ff */
[----:B------:R-:W-:Y:S02]  /*0730*/  LOP3.LUT R13, R5, R10, R13, 0x96, !PT ;  /* 0x0000000a050d7212 */ /* 0x000fe400078e960d */
[----:B------:R-:W-:Y:S01]  /*0740*/  LEA R10, P0, R8, c[0x0][0x168], 0x4 ;  /* 0x00005a00080a7a11 */ /* 0x000fe200078020ff */
[----:B------:R-:W-:Y:S01]  /*0750*/  IMAD.IADD R5, R9, 0x1, R19 ;  /* 0x0000000109057824 */ /* 0x000fe200078e0213 */
[----:B------:R-:W-:Y:S01]  /*0760*/  LOP3.LUT R11, R15, R12, R11, 0x96, !PT ;  /* 0x0000000c0f0b7212 */ /* 0x000fe200078e960b */
[----:B------:R-:W-:Y:S01]  /*0770*/  IMAD.WIDE.U32 R12, R13, -0x326172a9, RZ ;  /* 0xcd9e8d570d0c7825 */ /* 0x000fe200078e00ff */
[----:B------:R-:W-:-:S03]  /*0780*/  IADD3 R15, R2, -0x700cb87f, RZ ;  /* 0x8ff34781020f7810 */ /* 0x000fc60007ffe0ff */
[----:B------:R-:W-:Y:S01]  /*0790*/  IMAD.WIDE.U32 R16, R11, -0x2daee0ad, RZ ;  /* 0xd2511f530b107825 */ /* 0x000fe200078e00ff */
[----:B------:R-:W-:Y:S02]  /*07a0*/  LEA.HI.X R11, R8, c[0x0][0x16c], R5, 0x4, P0 ;  /* 0x00005b00080b7a11 */ /* 0x000fe400000f2405 */
[----:B------:R-:W-:Y:S01]  /*07b0*/  LOP3.LUT R14, R13, R14, R15, 0x96, !PT ;  /* 0x0000000e0d0e7212 */ /* 0x000fe200078e960f */
[----:B------:R-:W-:Y:S01]  /*07c0*/  IMAD.MOV.U32 R15, RZ, RZ, R12 ;  /* 0x000000ffff0f7224 */ /* 0x000fe200078e000c */
[----:B------:R-:W-:Y:S01]  /*07d0*/  LOP3.LUT R4, R17, R4, R3, 0x96, !PT ;  /* 0x0000000411047212 */ /* 0x000fe200078e9603 */
[----:B------:R-:W-:Y:S01]  /*07e0*/  IMAD.MOV.U32 R5, RZ, RZ, R16 ;  /* 0x000000ffff057224 */ /* 0x000fe200078e0010 */
[----:B------:R-:W-:Y:S02]  /*07f0*/  IADD3 R6, P0, R6, UR8, RZ ;  /* 0x0000000806067c10 */ /* 0x000fe4000ff1e0ff */
[----:B------:R0:W-:Y:S02]  /*0800*/  STG.E.64 [R10.64], R14 ;  /* 0x0000000e0a007986 */ /* 0x0001e4000c101b0e */
[----:B------:R-:W-:-:S02]  /*0810*/  IADD3.X R7, R7, UR10, RZ, P0, !PT ;  /* 0x0000000a07077c10 */ /* 0x000fc400087fe4ff */
[----:B------:R0:W-:Y:S01]  /*0820*/  STG.E.64 [R10.64+0x8], R4 ;  /* 0x000008040a007986 */ /* 0x0001e2000c101b0e */
[----:B------:R-:W-:-:S04]  /*0830*/  ISETP.GE.U32.AND P0, PT, R6, UR6, PT ;  /* 0x0000000606007c0c */ /* 0x000fc8000bf06070 */
[----:B------:R-:W-:-:S13]  /*0840*/  ISETP.GE.AND.EX P0, PT, R7, UR11, PT, P0 ;  /* 0x0000000b07007c0c */ /* 0x000fda000bf06300 */
[----:B0-----:R-:W-:Y:S05]  /*0850*/  @!P0 BRA `(.L_x_5) ;  /* 0xfffff8e000008947 */ /* 0x001fea000383ffff */
[----:B------:R-:W-:Y:S05]  /*0860*/  EXIT ;  /* 0x000000000000794d */ /* 0x000fea0003800000 */
        .weak           $__internal_0_$__cuda_sm20_div_s64
        .type           $__internal_0_$__cuda_sm20_div_s64,@function
        .size           $__internal_0_$__cuda_sm20_div_s64,(.L_x_8 - $__internal_0_$__cuda_sm20_div_s64)
$__internal_0_$__cuda_sm20_div_s64:
[----:B------:R-:W-:Y:S01]  /*0870*/  ULDC.64 UR12, c[0x0][0x170] ;  /* 0x00005c00000c7ab9 */ /* 0x000fe20000000a00 */
[----:B------:R-:W-:Y:S01]  /*0880*/  ISETP.GE.AND P3, PT, R7, RZ, PT ;  /* 0x000000ff0700720c */ /* 0x000fe20003f66270 */
[----:B------:R-:W-:Y:S02]  /*0890*/  UIADD3 UR4, UP1, URZ, -UR12, URZ ;  /* 0x8000000c3f047290 */ /* 0x000fe4000ff3e03f */
[----:B------:R-:W-:Y:S02]  /*08a0*/  UISETP.LE.AND UP0, UPT, URZ, UR13, UPT ;  /* 0x0000000d3f00728c */ /* 0x000fe4000bf03270 */
[----:B------:R-:W-:Y:S02]  /*08b0*/  UIADD3.X UR5, URZ, ~UR13, URZ, UP1, !UPT ;  /* 0x8000000d3f057290 */ /* 0x000fe40008ffe43f */
[----:B------:R-:W-:Y:S02]  /*08c0*/  USEL UR4, UR4, UR12, !UP0 ;  /* 0x0000000c04047287 */ /* 0x000fe4000c000000 */
[----:B------:R-:W-:-:S09]  /*08d0*/  USEL UR5, UR5, UR13, !UP0 ;  /* 0x0000000d05057287 */ /* 0x000fd2000c000000 */
[----:B------:R-:W0:Y:S08]  /*08e0*/  I2F.U64.RP R8, UR4 ;  /* 0x0000000400087d12 */ /* 0x000e300008309000 */
[----:B0-----:R-:W0:Y:S02]  /*08f0*/  MUFU.RCP R8, R8 ;  /* 0x0000000800087308 */ /* 0x001e240000001000 */
[----:B0-----:R-:W-:-:S06]  /*0900*/  IADD3 R2, R8, 0x1ffffffe, RZ ;  /* 0x1ffffffe08027810 */ /* 0x001fcc0007ffe0ff */
[----:B------:R-:W0:Y:S02]  /*0910*/  F2I.U64.TRUNC R2, R2 ;  /* 0x0000000200027311 */ /* 0x000e24000020d800 */
[----:B0-----:R-:W-:-:S04]  /*0920*/  IMAD.WIDE.U32 R4, R2, UR4, RZ ;  /* 0x0000000402047c25 */ /* 0x001fc8000f8e00ff */
[----:B------:R-:W-:Y:S01]  /*0930*/  IMAD R5, R2, UR5, R5 ;  /* 0x0000000502057c24 */ /* 0x000fe2000f8e0205 */
[----:B------:R-:W-:-:S03]  /*0940*/  IADD3 R9, P0, RZ, -R4, RZ ;  /* 0x80000004ff097210 */ /* 0x000fc60007f1e0ff */
[----:B------:R-:W-:Y:S02]  /*0950*/  IMAD R5, R3, UR4, R5 ;  /* 0x0000000403057c24 */ /* 0x000fe4000f8e0205 */
[----:B------:R-:W-:-:S04]  /*0960*/  IMAD.HI.U32 R4, R2, R9, RZ ;  /* 0x0000000902047227 */ /* 0x000fc800078e00ff */
[----:B------:R-:W-:Y:S02]  /*0970*/  IMAD.X R11, RZ, RZ, ~R5, P0 ;  /* 0x000000ffff0b7224 */ /* 0x000fe400000e0e05 */
[----:B------:R-:W-:Y:S02]  /*0980*/  IMAD.MOV.U32 R5, RZ, RZ, R2 ;  /* 0x000000ffff057224 */ /* 0x000fe400078e0002 */
[-C--:B------:R-:W-:Y:S02]  /*0990*/  IMAD R13, R3, R11.reuse, RZ ;  /* 0x0000000b030d7224 */ /* 0x080fe400078e02ff */
[----:B------:R-:W-:-:S04]  /*09a0*/  IMAD.WIDE.U32 R4, P0, R2, R11, R4 ;  /* 0x0000000b02047225 */ /* 0x000fc80007800004 */
[----:B------:R-:W-:-:S04]  /*09b0*/  IMAD.HI.U32 R11, R3, R11, RZ ;  /* 0x0000000b030b7227 */ /* 0x000fc800078e00ff */
[----:B------:R-:W-:-:S05]  /*09c0*/  IMAD.HI.U32 R4, P1, R3, R9, R4 ;  /* 0x0000000903047227 */ /* 0x000fca0007820004 */
[----:B------:R-:W-:Y:S01]  /*09d0*/  IADD3 R5, P2, R13, R4, RZ ;  /* 0x000000040d057210 */ /* 0x000fe20007f5e0ff */
[----:B------:R-:W-:-:S04]  /*09e0*/  IMAD.X R4, R11, 0x1, R3, P0 ;  /* 0x000000010b047824 */ /* 0x000fc800000e0603 */
[----:B------:R-:W-:Y:S01]  /*09f0*/  IMAD.WIDE.U32 R2, R5, UR4, RZ ;  /* 0x0000000405027c25 */ /* 0x000fe2000f8e00ff */
[----:B------:R-:W-:-:S03]  /*0a00*/  IADD3.X R9, RZ, RZ, R4, P2, P1 ;  /* 0x000000ffff097210 */ /* 0x000fc600017e2404 */
[----:B------:R-:W-:Y:S01]  /*0a10*/  IMAD R4, R5, UR5, R3 ;  /* 0x0000000505047c24 */ /* 0x000fe2000f8e0203 */
[----:B------:R-:W-:Y:S02]  /*0a20*/  IADD3 R11, P0, RZ, -R2, RZ ;  /* 0x80000002ff0b7210 */ /* 0x000fe40007f1e0ff */
[-C--:B------:R-:W-:Y:S01]  /*0a30*/  IADD3 R3, P4, RZ, -R6.reuse, RZ ;  /* 0x80000006ff037210 */ /* 0x080fe20007f9e0ff */
[----:B------:R-:W-:Y:S02]  /*0a40*/  IMAD R2, R9, UR4, R4 ;  /* 0x0000000409027c24 */ /* 0x000fe4000f8e0204 */
[----:B------:R-:W-:Y:S01]  /*0a50*/  IMAD.HI.U32 R4, R5, R11, RZ ;  /* 0x0000000b05047227 */ /* 0x000fe200078e00ff */
[----:B------:R-:W-:-:S03]  /*0a60*/  SEL R8, R3, R6, !P3 ;  /* 0x0000000603087207 */ /* 0x000fc60005800000 */
[----:B------:R-:W-:Y:S02]  /*0a70*/  IMAD.X R2, RZ, RZ, ~R2, P0 ;  /* 0x000000ffff027224 */ /* 0x000fe400000e0e02 */
[----:B------:R-:W-:Y:S02]  /*0a80*/  IMAD.X R10, RZ, RZ, ~R7, P4 ;  /* 0x000000ffff0a7224 */ /* 0x000fe400020e0e07 */
[----:B------:R-:W-:-:S03]  /*0a90*/  IMAD.WIDE.U32 R4, P0, R5, R2, R4 ;  /* 0x0000000205047225 */ /* 0x000fc60007800004 */
[----:B------:R-:W-:Y:S01]  /*0aa0*/  SEL R10, R10, R7, !P3 ;  /* 0x000000070a0a7207 */ /* 0x000fe20005800000 */
[----:B------:R-:W-:Y:S02]  /*0ab0*/  IMAD.MOV.U32 R3, RZ, RZ, RZ ;  /* 0x000000ffff037224 */ /* 0x000fe400078e00ff */
[----:B------:R-:W-:-:S04]  /*0ac0*/  IMAD.HI.U32 R5, P1, R9, R11, R4 ;  /* 0x0000000b09057227 */ /* 0x000fc80007820004 */
[CC--:B------:R-:W-:Y:S02]  /*0ad0*/  IMAD R4, R9.reuse, R2.reuse, RZ ;  /* 0x0000000209047224 */ /* 0x0c0fe400078e02ff */
[----:B------:R-:W-:-:S03]  /*0ae0*/  IMAD.HI.U32 R2, R9, R2, RZ ;  /* 0x0000000209027227 */ /* 0x000fc600078e00ff */
[----:B------:R-:W-:Y:S01]  /*0af0*/  IADD3 R5, P2, R4, R5, RZ ;  /* 0x0000000504057210 */ /* 0x000fe20007f5e0ff */
[----:B------:R-:W-:-:S04]  /*0b00*/  IMAD.X R9, R2, 0x1, R9, P0 ;  /* 0x0000000102097824 */ /* 0x000fc800000e0609 */
[----:B------:R-:W-:Y:S01]  /*0b10*/  IMAD.HI.U32 R2, R5, R8, RZ ;  /* 0x0000000805027227 */ /* 0x000fe200078e00ff */
[----:B------:R-:W-:-:S05]  /*0b20*/  IADD3.X R9, RZ, RZ, R9, P2, P1 ;  /* 0x000000ffff097210 */ /* 0x000fca00017e2409 */
[----:B------:R-:W-:-:S04]  /*0b30*/  IMAD.WIDE.U32 R2, R5, R10, R2 ;  /* 0x0000000a05027225 */ /* 0x000fc800078e0002 */
[C---:B------:R-:W-:Y:S02]  /*0b40*/  IMAD R5, R9.reuse, R10, RZ ;  /* 0x0000000a09057224 */ /* 0x040fe400078e02ff */
[----:B------:R-:W-:-:S04]  /*0b50*/  IMAD.HI.U32 R2, P0, R9, R8, R2 ;  /* 0x0000000809027227 */ /* 0x000fc80007800002 */
[----:B------:R-:W-:Y:S01]  /*0b60*/  IMAD.HI.U32 R4, R9, R10, RZ ;  /* 0x0000000a09047227 */ /* 0x000fe200078e00ff */
[----:B------:R-:W-:-:S03]  /*0b70*/  IADD3 R5, P1, R5, R2, RZ ;  /* 0x0000000205057210 */ /* 0x000fc60007f3e0ff */
[----:B------:R-:W-:Y:S02]  /*0b80*/  IMAD.X R4, RZ, RZ, R4, P0 ;  /* 0x000000ffff047224 */ /* 0x000fe400000e0604 */
[----:B------:R-:W-:-:S04]  /*0b90*/  IMAD.WIDE.U32 R2, R5, UR4, RZ ;  /* 0x0000000405027c25 */ /* 0x000fc8000f8e00ff */
[----:B------:R-:W-:Y:S01]  /*0ba0*/  IMAD.X R4, RZ, RZ, R4, P1 ;  /* 0x000000ffff047224 */ /* 0x000fe200008e0604 */
[----:B------:R-:W-:Y:S01]  /*0bb0*/  IADD3 R9, P1, -R2, R8, RZ ;  /* 0x0000000802097210 */ /* 0x000fe20007f3e1ff */
[C---:B------:R-:W-:Y:S01]  /*0bc0*/  IMAD R3, R5.reuse, UR5, R3 ;  /* 0x0000000505037c24 */ /* 0x040fe2000f8e0203 */
[----:B------:R-:W-:Y:S02]  /*0bd0*/  IADD3 R2, P2, R5, 0x1, RZ ;  /* 0x0000000105027810 */ /* 0x000fe40007f5e0ff */
[----:B------:R-:W-:Y:S01]  /*0be0*/  ISETP.GE.U32.AND P0, PT, R9, UR4, PT ;  /* 0x0000000409007c0c */ /* 0x000fe2000bf06070 */
[----:B------:R-:W-:-:S04]  /*0bf0*/  IMAD R3, R4, UR4, R3 ;  /* 0x0000000404037c24 */ /* 0x000fc8000f8e0203 */
[----:B------:R-:W-:Y:S01]  /*0c00*/  IMAD.X R3, R10, 0x1, ~R3, P1 ;  /* 0x000000010a037824 */ /* 0x000fe200008e0e03 */
[----:B------:R-:W-:-:S04]  /*0c10*/  IADD3 R8, P1, R9, -UR4, RZ ;  /* 0x8000000409087c10 */ /* 0x000fc8000ff3e0ff */
[C---:B------:R-:W-:Y:S02]  /*0c20*/  ISETP.GE.U32.AND.EX P0, PT, R3.reuse, UR5, PT, P0 ;  /* 0x0000000503007c0c */ /* 0x040fe4000bf06100 */
[----:B------:R-:W-:Y:S02]  /*0c30*/  IADD3.X R10, R3, ~UR5, RZ, P1, !PT ;  /* 0x80000005030a7c10 */ /* 0x000fe40008ffe4ff */
[----:B------:R-:W-:Y:S01]  /*0c40*/  SEL R8, R8, R9, P0 ;  /* 0x0000000908087207 */ /* 0x000fe20000000000 */
[----:B------:R-:W-:Y:S01]  /*0c50*/  IMAD.X R9, RZ, RZ, R4, P2 ;  /* 0x000000ffff097224 */ /* 0x000fe200010e0604 */
[----:B------:R-:W-:Y:S02]  /*0c60*/  SEL R10, R10, R3, P0 ;  /* 0x000000030a0a7207 */ /* 0x000fe40000000000 */
[----:B------:R-:W-:Y:S02]  /*0c70*/  SEL R3, R2, R5, P0 ;  /* 0x0000000502037207 */ /* 0x000fe40000000000 */
[----:B------:R-:W-:-:S02]  /*0c80*/  ISETP.GE.U32.AND P1, PT, R8, UR4, PT ;  /* 0x0000000408007c0c */ /* 0x000fc4000bf26070 */
[----:B------:R-:W-:Y:S02]  /*0c90*/  SEL R2, R9, R4, P0 ;  /* 0x0000000409027207 */ /* 0x000fe40000000000 */
[----:B------:R-:W-:Y:S02]  /*0ca0*/  IADD3 R4, P2, R3, 0x1, RZ ;  /* 0x0000000103047810 */ /* 0x000fe40007f5e0ff */
[----:B------:R-:W-:Y:S02]  /*0cb0*/  ISETP.GE.U32.AND.EX P0, PT, R10, UR5, PT, P1 ;  /* 0x000000050a007c0c */ /* 0x000fe4000bf06110 */
[----:B------:R-:W-:Y:S01]  /*0cc0*/  LOP3.LUT R8, R7, c[0x0][0x174], RZ, 0x3c, !PT ;  /* 0x00005d0007087a12 */ /* 0x000fe200078e3cff */
[----:B------:R-:W-:Y:S01]  /*0cd0*/  IMAD.X R5, RZ, RZ, R2, P2 ;  /* 0x000000ffff057224 */ /* 0x000fe200010e0602 */
[----:B------:R-:W-:Y:S02]  /*0ce0*/  SEL R4, R4, R3, P0 ;  /* 0x0000000304047207 */ /* 0x000fe40000000000 */
[----:B------:R-:W-:-:S02]  /*0cf0*/  ISETP.GE.AND P1, PT, R8, RZ, PT ;  /* 0x000000ff0800720c */ /* 0x000fc40003f26270 */
[----:B------:R-:W-:Y:S02]  /*0d00*/  SEL R5, R5, R2, P0 ;  /* 0x0000000205057207 */ /* 0x000fe40000000000 */
[-C--:B------:R-:W-:Y:S02]  /*0d10*/  IADD3 R3, P2, RZ, -R4.reuse, RZ ;  /* 0x80000004ff037210 */ /* 0x080fe40007f5e0ff */
[----:B------:R-:W-:Y:S02]  /*0d20*/  ISETP.NE.U32.AND P0, PT, RZ, c[0x0][0x170], PT ;  /* 0x00005c00ff007a0c */ /* 0x000fe40003f05070 */
[----:B------:R-:W-:Y:S01]  /*0d30*/  SEL R4, R3, R4, !P1 ;  /* 0x0000000403047207 */ /* 0x000fe20004800000 */
[----:B------:R-:W-:Y:S01]  /*0d40*/  IMAD.X R2, RZ, RZ, ~R5, P2 ;  /* 0x000000ffff027224 */ /* 0x000fe200010e0e05 */
[----:B------:R-:W-:Y:S01]  /*0d50*/  ISETP.NE.AND.EX P0, PT, RZ, c[0x0][0x174], PT, P0 ;  /* 0x00005d00ff007a0c */ /* 0x000fe20003f05300 */
[----:B------:R-:W-:-:S03]  /*0d60*/  IMAD.MOV.U32 R3, RZ, RZ, 0x0 ;  /* 0x00000000ff037424 */ /* 0x000fc600078e00ff */
[----:B------:R-:W-:Y:S01]  /*0d70*/  SEL R5, R2, R5, !P1 ;  /* 0x0000000502057207 */ /* 0x000fe20004800000 */
[----:B------:R-:W-:Y:S01]  /*0d80*/  IMAD.MOV.U32 R2, RZ, RZ, R0 ;  /* 0x000000ffff027224 */ /* 0x000fe200078e0000 */
[----:B------:R-:W-:Y:S02]  /*0d90*/  SEL R4, R4, 0xffffffff, P0 ;  /* 0xffffffff04047807 */ /* 0x000fe40000000000 */
[----:B------:R-:W-:Y:S01]  /*0da0*/  SEL R5, R5, 0xffffffff, P0 ;  /* 0xffffffff05057807 */ /* 0x000fe20000000000 */
[----:B------:R-:W-:Y:S06]  /*0db0*/  RET.REL.NODEC R2 `(_ZN2at6native50_GLOBAL__N__3c582233_17_PhiloxKeySplit_cu_381daa2323philox_key_split_kernelEPKmPmll) ;  /* 0xfffff24002007950 */ /* 0x000fec0003c3ffff */
.L_x_6:
        /* <DEDUP_REMOVED lines=12> */
.L_x_8:


//--------------------- .nv.global                --------------------------
	.section	.nv.global,"aw",@nobits
.nv.global:
	.type		_ZN48_INTERNAL_3c582233_17_PhiloxKeySplit_cu_381daa234cuda3std3__48in_placeE,@object
	.size		_ZN48_INTERNAL_3c582233_17_PhiloxKeySplit_cu_381daa234cuda3std3__48in_placeE,(_ZN48_INTERNAL_3c582233_17_PhiloxKeySplit_cu_381daa234cuda3std6ranges3__45__cpo8distanceE - _ZN48_INTERNAL_3c582233_17_PhiloxKeySplit_cu_381daa234cuda3std3__48in_placeE)
_ZN48_INTERNAL_3c582233_17_PhiloxKeySplit_cu_381daa234cuda3std3__48in_placeE:
	.zero		1
	.type		_ZN48_INTERNAL_3c582233_17_PhiloxKeySplit_cu_381daa234cuda3std6ranges3__45__cpo8distanceE,@object
	.size		_ZN48_INTERNAL_3c582233_17_PhiloxKeySplit_cu_381daa234cuda3std6ranges3__45__cpo8distanceE,(_ZN48_INTERNAL_3c582233_17_PhiloxKeySplit_cu_381daa234cuda3std3__45__cpo6cbeginE - _ZN48_INTERNAL_3c582233_17_PhiloxKeySplit_cu_381daa234cuda3std6ranges3__45__cpo8distanceE)
_ZN48_INTERNAL_3c582233_17_PhiloxKeySplit_cu_381daa234cuda3std6ranges3__45__cpo8distanceE:
	.zero		1
	.type		_ZN48_INTERNAL_3c582233_17_PhiloxKeySplit_cu_381daa234cuda3std3__45__cpo6cbeginE,@object
	.size		_ZN48_INTERNAL_3c582233_17_PhiloxKeySplit_cu_381daa234cuda3std3__45__cpo6cbeginE,(_ZN48_INTERNAL_3c582233_17_PhiloxKeySplit_cu_381daa234cuda3std6ranges3__45__cpo7advanceE - _ZN48_INTERNAL_3c582233_17_PhiloxKeySplit_cu_381daa234cuda3std3__45__cpo6cbeginE)
_ZN48_INTERNAL_3c582233_17_PhiloxKeySplit_cu_381daa234cuda3std3__45__cpo6cbeginE:
	.zero		1
	.type		_ZN48_INTERNAL_3c582233_17_PhiloxKeySplit_cu_381daa234cuda3std6ranges3__45__cpo7advanceE,@object
	.size		_ZN48_INTERNAL_3c582233_17_PhiloxKeySplit_cu_381daa234cuda3std6ranges3__45__cpo7advanceE,(_ZN48_INTERNAL_3c582233_17_PhiloxKeySplit_cu_381daa234cuda3std3__45__cpo7crbeginE - _ZN48_INTERNAL_3c582233_17_PhiloxKeySplit_cu_381daa234cuda3std6ranges3__45__cpo7advanceE)
_ZN48_INTERNAL_3c582233_17_PhiloxKeySplit_cu_381daa234cuda3std6ranges3__45__cpo7advanceE:
	.zero		1
	.type		_ZN48_INTERNAL_3c582233_17_PhiloxKeySplit_cu_381daa234cuda3std3__45__cpo7crbeginE,@object
	.size		_ZN48_INTERNAL_3c582233_17_PhiloxKeySplit_cu_381daa234cuda3std3__45__cpo7crbeginE,(_ZN48_INTERNAL_3c582233_17_PhiloxKeySplit_cu_381daa234cuda3std6ranges3__45__cpo4dataE - _ZN48_INTERNAL_3c582233_17_PhiloxKeySplit_cu_381daa234cuda3std3__45__cpo7crbeginE)
_ZN48_INTERNAL_3c582233_17_PhiloxKeySplit_cu_381daa234cuda3std3__45__cpo7crbeginE:
	.zero		1
	.type		_ZN48_INTERNAL_3c582233_17_PhiloxKeySplit_cu_381daa234cuda3std6ranges3__45__cpo4dataE,@object
	.size		_ZN48_INTERNAL_3c582233_17_PhiloxKeySplit_cu_381daa234cuda3std6ranges3__45__cpo4dataE,(_ZN48_INTERNAL_3c582233_17_PhiloxKeySplit_cu_381daa234cuda3std6ranges3__45__cpo5beginE - _ZN48_INTERNAL_3c582233_17_PhiloxKeySplit_cu_381daa234cuda3std6ranges3__45__cpo4dataE)
_ZN48_INTERNAL_3c582233_17_PhiloxKeySplit_cu_381daa234cuda3std6ranges3__45__cpo4dataE:
	.zero		1
	.type		_ZN48_INTERNAL_3c582233_17_PhiloxKeySplit_cu_381daa234cuda3std6ranges3__45__cpo5beginE,@object
	.size		_ZN48_INTERNAL_3c582233_17_PhiloxKeySplit_cu_381daa234cuda3std6ranges3__45__cpo5beginE,(_ZN48_INTERNAL_3c582233_17_PhiloxKeySplit_cu_381daa234cuda3std3__450_GLOBAL__N__3c582233_17_PhiloxKeySplit_cu_381daa236ignoreE - _ZN48_INTERNAL_3c582233_17_PhiloxKeySplit_cu_381daa234cuda3std6ranges3__45__cpo5beginE)
_ZN48_INTERNAL_3c582233_17_PhiloxKeySplit_cu_381daa234cuda3std6ranges3__45__cpo5beginE:
	.zero		1
	.type		_ZN48_INTERNAL_3c582233_17_PhiloxKeySplit_cu_381daa234cuda3std3__450_GLOBAL__N__3c582233_17_PhiloxKeySplit_cu_381daa236ignoreE,@object
	.size		_ZN48_INTERNAL_3c582233_17_PhiloxKeySplit_cu_381daa234cuda3std3__450_GLOBAL__N__3c582233_17_PhiloxKeySplit_cu_381daa236ignoreE,(_ZN48_INTERNAL_3c582233_17_PhiloxKeySplit_cu_381daa234cuda3std6ranges3__45__cpo4sizeE - _ZN48_INTERNAL_3c582233_17_PhiloxKeySplit_cu_381daa234cuda3std3__450_GLOBAL__N__3c582233_17_PhiloxKeySplit_cu_381daa236ignoreE)
_ZN48_INTERNAL_3c582233_17_PhiloxKeySplit_cu_381daa234cuda3std3__450_GLOBAL__N__3c582233_17_PhiloxKeySplit_cu_381daa236ignoreE:
	.zero		1
	.type		_ZN48_INTERNAL_3c582233_17_PhiloxKeySplit_cu_381daa234cuda3std6ranges3__45__cpo4sizeE,@object
	.size		_ZN48_INTERNAL_3c582233_17_PhiloxKeySplit_cu_381daa234cuda3std6ranges3__45__cpo4sizeE,(_ZN48_INTERNAL_3c582233_17_PhiloxKeySplit_cu_381daa234cuda3std3__45__cpo5beginE - _ZN48_INTERNAL_3c582233_17_PhiloxKeySplit_cu_381daa234cuda3std6ranges3__45__cpo4sizeE)
_ZN48_INTERNAL_3c582233_17_PhiloxKeySplit_cu_381daa234cuda3std6ranges3__45__cpo4sizeE:
	.zero		1
	.type		_ZN48_INTERNAL_3c582233_17_PhiloxKeySplit_cu_381daa234cuda3std3__45__cpo5beginE,@object
	.size		_ZN48_INTERNAL_3c582233_17_PhiloxKeySplit_cu_381daa234cuda3std3__45__cpo5beginE,(_ZN48_INTERNAL_3c582233_17_PhiloxKeySplit_cu_381daa234cuda3std6ranges3__45__cpo6cbeginE - _ZN48_INTERNAL_3c582233_17_PhiloxKeySplit_cu_381daa234cuda3std3__45__cpo5beginE)
_ZN48_INTERNAL_3c582233_17_PhiloxKeySplit_cu_381daa234cuda3std3__45__cpo5beginE:
	.zero		1
	.type		_ZN48_INTERNAL_3c582233_17_PhiloxKeySplit_cu_381daa234cuda3std6ranges3__45__cpo6cbeginE,@object
	.size		_ZN48_INTERNAL_3c582233_17_PhiloxKeySplit_cu_381daa234cuda3std6ranges3__45__cpo6cbeginE,(_ZN48_INTERNAL_3c582233_17_PhiloxKeySplit_cu_381daa234cuda3std3__45__cpo6rbeginE - _ZN48_INTERNAL_3c582233_17_PhiloxKeySplit_cu_381daa234cuda3std6ranges3__45__cpo6cbeginE)
_ZN48_INTERNAL_3c582233_17_PhiloxKeySplit_cu_381daa234cuda3std6ranges3__45__cpo6cbeginE:
	.zero		1
	.type		_ZN48_INTERNAL_3c582233_17_PhiloxKeySplit_cu_381daa234cuda3std3__45__cpo6rbeginE,@object
	.size		_ZN48_INTERNAL_3c582233_17_PhiloxKeySplit_cu_381daa234cuda3std3__45__cpo6rbeginE,(_ZN48_INTERNAL_3c582233_17_PhiloxKeySplit_cu_381daa234cuda3std6ranges3__45__cpo4nextE - _ZN48_INTERNAL_3c582233_17_PhiloxKeySplit_cu_381daa234cuda3std3__45__cpo6rbeginE)
_ZN48_INTERNAL_3c582233_17_PhiloxKeySplit_cu_381daa234cuda3std3__45__cpo6rbeginE:
	.zero		1
	.type		_ZN48_INTERNAL_3c582233_17_PhiloxKeySplit_cu_381daa234cuda3std6ranges3__45__cpo4nextE,@object
	.size		_ZN48_INTERNAL_3c582233_17_PhiloxKeySplit_cu_381daa234cuda3std6ranges3__45__cpo4nextE,(_ZN48_INTERNAL_3c582233_17_PhiloxKeySplit_cu_381daa234cuda3std6ranges3__45__cpo4swapE - _ZN48_INTERNAL_3c582233_17_PhiloxKeySplit_cu_381daa234cuda3std6ranges3__45__cpo4nextE)
_ZN48_INTERNAL_3c582233_17_PhiloxKeySplit_cu_381daa234cuda3std6ranges3__45__cpo4nextE:
	.zero		1
	.type		_ZN48_INTERNAL_3c582233_17_PhiloxKeySplit_cu_381daa234cuda3std6ranges3__45__cpo4swapE,@object
	.size		_ZN48_INTERNAL_3c582233_17_PhiloxKeySplit_cu_381daa234cuda3std6ranges3__45__cpo4swapE,(_ZN48_INTERNAL_3c582233_17_PhiloxKeySplit_cu_381daa234cuda3std3__420unreachable_sentinelE - _ZN48_INTERNAL_3c582233_17_PhiloxKeySplit_cu_381daa234cuda3std6ranges3__45__cpo4swapE)
_ZN48_INTERNAL_3c582233_17_PhiloxKeySplit_cu_381daa234cuda3std6ranges3__45__cpo4swapE:
	.zero		1
	.type		_ZN48_INTERNAL_3c582233_17_PhiloxKeySplit_cu_381daa234cuda3std3__420unreachable_sentinelE,@object
	.size		_ZN48_INTERNAL_3c582233_17_PhiloxKeySplit_cu_381daa234cuda3std3__420unreachable_sentinelE,(_ZN48_INTERNAL_3c582233_17_PhiloxKeySplit_cu_381daa236thrust23THRUST_300001_SM_800_NS6system6detail10sequential3seqE - _ZN48_INTERNAL_3c582233_17_PhiloxKeySplit_cu_381daa234cuda3std3__420unreachable_sentinelE)
_ZN48_INTERNAL_3c582233_17_PhiloxKeySplit_cu_381daa234cuda3std3__420unreachable_sentinelE:
	.zero		1
	.type		_ZN48_INTERNAL_3c582233_17_PhiloxKeySplit_cu_381daa236thrust23THRUST_300001_SM_800_NS6system6detail10sequential3seqE,@object
	.size		_ZN48_INTERNAL_3c582233_17_PhiloxKeySplit_cu_381daa236thrust23THRUST_300001_SM_800_NS6system6detail10sequential3seqE,(_ZN48_INTERNAL_3c582233_17_PhiloxKeySplit_cu_381daa234cuda3std3__45__cpo4cendE - _ZN48_INTERNAL_3c582233_17_PhiloxKeySplit_cu_381daa236thrust23THRUST_300001_SM_800_NS6system6detail10sequential3seqE)
_ZN48_INTERNAL_3c582233_17_PhiloxKeySplit_cu_381daa236thrust23THRUST_300001_SM_800_NS6system6detail10sequential3seqE:
	.zero		1
	.type		_ZN48_INTERNAL_3c582233_17_PhiloxKeySplit_cu_381daa234cuda3std3__45__cpo4cendE,@object
	.size		_ZN48_INTERNAL_3c582233_17_PhiloxKeySplit_cu_381daa234cuda3std3__45__cpo4cendE,(_ZN48_INTERNAL_3c582233_17_PhiloxKeySplit_cu_381daa234cuda3std6ranges3__45__cpo9iter_swapE - _ZN48_INTERNAL_3c582233_17_PhiloxKeySplit_cu_381daa234cuda3std3__45__cpo4cendE)
_ZN48_INTERNAL_3c582233_17_PhiloxKeySplit_cu_381daa234cuda3std3__45__cpo4cendE:
	.zero		1
	.type		_ZN48_INTERNAL_3c582233_17_PhiloxKeySplit_cu_381daa234cuda3std6ranges3__45__cpo9iter_swapE,@object
	.size		_ZN48_INTERNAL_3c582233_17_PhiloxKeySplit_cu_381daa234cuda3std6ranges3__45__cpo9iter_swapE,(_ZN48_INTERNAL_3c582233_17_PhiloxKeySplit_cu_381daa234cuda3std3__45__cpo5crendE - _ZN48_INTERNAL_3c582233_17_PhiloxKeySplit_cu_381daa234cuda3std6ranges3__45__cpo9iter_swapE)
_ZN48_INTERNAL_3c582233_17_PhiloxKeySplit_cu_381daa234cuda3std6ranges3__45__cpo9iter_swapE:
	.zero		1
	.type		_ZN48_INTERNAL_3c582233_17_PhiloxKeySplit_cu_381daa234cuda3std3__45__cpo5crendE,@object
	.size		_ZN48_INTERNAL_3c582233_17_PhiloxKeySplit_cu_381daa234cuda3std3__45__cpo5crendE,(_ZN48_INTERNAL_3c582233_17_PhiloxKeySplit_cu_381daa234cuda3std6ranges3__45__cpo5cdataE - _ZN48_INTERNAL_3c582233_17_PhiloxKeySplit_cu_381daa234cuda3std3__45__cpo5crendE)
_ZN48_INTERNAL_3c582233_17_PhiloxKeySplit_cu_381daa234cuda3std3__45__cpo5crendE:
	.zero		1
	.type		_ZN48_INTERNAL_3c582233_17_PhiloxKeySplit_cu_381daa234cuda3std6ranges3__45__cpo5cdataE,@object
	.size		_ZN48_INTERNAL_3c582233_17_PhiloxKeySplit_cu_381daa234cuda3std6ranges3__45__cpo5cdataE,(_ZN48_INTERNAL_3c582233_17_PhiloxKeySplit_cu_381daa234cuda3std6ranges3__45__cpo3endE - _ZN48_INTERNAL_3c582233_17_PhiloxKeySplit_cu_381daa234cuda3std6ranges3__45__cpo5cdataE)
_ZN48_INTERNAL_3c582233_17_PhiloxKeySplit_cu_381daa234cuda3std6ranges3__45__cpo5cdataE:
	.zero		1
	.type		_ZN48_INTERNAL_3c582233_17_PhiloxKeySplit_cu_381daa234cuda3std6ranges3__45__cpo3endE,@object
	.size		_ZN48_INTERNAL_3c582233_17_PhiloxKeySplit_cu_381daa234cuda3std6ranges3__45__cpo3endE,(_ZN48_INTERNAL_3c582233_17_PhiloxKeySplit_cu_381daa234cuda3std3__419piecewise_constructE - _ZN48_INTERNAL_3c582233_17_PhiloxKeySplit_cu_381daa234cuda3std6ranges3__45__cpo3endE)
_ZN48_INTERNAL_3c582233_17_PhiloxKeySplit_cu_381daa234cuda3std6ranges3__45__cpo3endE:
	.zero		1
	.type		_ZN48_INTERNAL_3c582233_17_PhiloxKeySplit_cu_381daa234cuda3std3__419piecewise_constructE,@object
	.size		_ZN48_INTERNAL_3c582233_17_PhiloxKeySplit_cu_381daa234cuda3std3__419piecewise_constructE,(_ZN48_INTERNAL_3c582233_17_PhiloxKeySplit_cu_381daa234cuda3std6ranges3__45__cpo5ssizeE - _ZN48_INTERNAL_3c582233_17_PhiloxKeySplit_cu_381daa234cuda3std3__419piecewise_constructE)
_ZN48_INTERNAL_3c582233_17_PhiloxKeySplit_cu_381daa234cuda3std3__419piecewise_constructE:
	.zero		1
	.type		_ZN48_INTERNAL_3c582233_17_PhiloxKeySplit_cu_381daa234cuda3std6ranges3__45__cpo5ssizeE,@object
	.size		_ZN48_INTERNAL_3c582233_17_PhiloxKeySplit_cu_381daa234cuda3std6ranges3__45__cpo5ssizeE,(_ZN48_INTERNAL_3c582233_17_PhiloxKeySplit_cu_381daa234cuda3std3__45__cpo3endE - _ZN48_INTERNAL_3c582233_17_PhiloxKeySplit_cu_381daa234cuda3std6ranges3__45__cpo5ssizeE)
_ZN48_INTERNAL_3c582233_17_PhiloxKeySplit_cu_381daa234cuda3std6ranges3__45__cpo5ssizeE:
	.zero		1
	.type		_ZN48_INTERNAL_3c582233_17_PhiloxKeySplit_cu_381daa234cuda3std3__45__cpo3endE,@object
	.size		_ZN48_INTERNAL_3c582233_17_PhiloxKeySplit_cu_381daa234cuda3std3__45__cpo3endE,(_ZN48_INTERNAL_3c582233_17_PhiloxKeySplit_cu_381daa234cuda3std6ranges3__45__cpo4cendE - _ZN48_INTERNAL_3c582233_17_PhiloxKeySplit_cu_381daa234cuda3std3__45__cpo3endE)
_ZN48_INTERNAL_3c582233_17_PhiloxKeySplit_cu_381daa234cuda3std3__45__cpo3endE:
	.zero		1
	.type		_ZN48_INTERNAL_3c582233_17_PhiloxKeySplit_cu_381daa234cuda3std6ranges3__45__cpo4cendE,@object
	.size		_ZN48_INTERNAL_3c582233_17_PhiloxKeySplit_cu_381daa234cuda3std6ranges3__45__cpo4cendE,(_ZN48_INTERNAL_3c582233_17_PhiloxKeySplit_cu_381daa234cuda3std3__45__cpo4rendE - _ZN48_INTERNAL_3c582233_17_PhiloxKeySplit_cu_381daa234cuda3std6ranges3__45__cpo4cendE)
_ZN48_INTERNAL_3c582233_17_PhiloxKeySplit_cu_381daa234cuda3std6ranges3__45__cpo4cendE:
	.zero		1
	.type		_ZN48_INTERNAL_3c582233_17_PhiloxKeySplit_cu_381daa234cuda3std3__45__cpo4rendE,@object
	.size		_ZN48_INTERNAL_3c582233_17_PhiloxKeySplit_cu_381daa234cuda3std3__45__cpo4rendE,(_ZN48_INTERNAL_3c582233_17_PhiloxKeySplit_cu_381daa234cuda3std6ranges3__45__cpo4prevE - _ZN48_INTERNAL_3c582233_17_PhiloxKeySplit_cu_381daa234cuda3std3__45__cpo4rendE)
_ZN48_INTERNAL_3c582233_17_PhiloxKeySplit_cu_381daa234cuda3std3__45__cpo4rendE:
	.zero		1
	.type		_ZN48_INTERNAL_3c582233_17_PhiloxKeySplit_cu_381daa234cuda3std6ranges3__45__cpo4prevE,@object
	.size		_ZN48_INTERNAL_3c582233_17_PhiloxKeySplit_cu_381daa234cuda3std6ranges3__45__cpo4prevE,(_ZN48_INTERNAL_3c582233_17_PhiloxKeySplit_cu_381daa234cuda3std6ranges3__45__cpo9iter_moveE - _ZN48_INTERNAL_3c582233_17_PhiloxKeySplit_cu_381daa234cuda3std6ranges3__45__cpo4prevE)
_ZN48_INTERNAL_3c582233_17_PhiloxKeySplit_cu_381daa234cuda3std6ranges3__45__cpo4prevE:
	.zero		1
	.type		_ZN48_INTERNAL_3c582233_17_PhiloxKeySplit_cu_381daa234cuda3std6ranges3__45__cpo9iter_moveE,@object
	.size		_ZN48_INTERNAL_3c582233_17_PhiloxKeySplit_cu_381daa234cuda3std6ranges3__45__cpo9iter_moveE,(.L_13 - _ZN48_INTERNAL_3c582233_17_PhiloxKeySplit_cu_381daa234cuda3std6ranges3__45__cpo9iter_moveE)
_ZN48_INTERNAL_3c582233_17_PhiloxKeySplit_cu_381daa234cuda3std6ranges3__45__cpo9iter_moveE:
	.zero		1
.L_13:
